//
// Generated by NVIDIA NVVM Compiler
//
// Compiler Build ID: CL-36424714
// Cuda compilation tools, release 13.0, V13.0.88
// Based on NVVM 20.0.0
//

.version 9.0
.target sm_100
.address_size 64

	// .globl	_Z23reduction_1_interleavedmPKfPf
// _ZZ23reduction_1_interleavedmPKfPfE5sdata has been demoted
// _ZZ23reduction_2_interleavedmPKfPfE5sdata has been demoted
// _ZZ22reduction_3_sequentialmPKfPfE5sdata has been demoted
// _ZZ22reduction_4_sequentialmPKfPfE5sdata has been demoted
// _ZZ22reduction_5_sequentialmPKfPfE5sdata has been demoted
// _ZZ22reduction_6_sequentialmPKfPfE5sdata has been demoted
// _ZZ9ws_reducemPfS_E5sdata has been demoted

.visible .entry _Z23reduction_1_interleavedmPKfPf(
	.param .u64 _Z23reduction_1_interleavedmPKfPf_param_0,
	.param .u64 .ptr .align 1 _Z23reduction_1_interleavedmPKfPf_param_1,
	.param .u64 .ptr .align 1 _Z23reduction_1_interleavedmPKfPf_param_2
)
{
	.reg .pred 	%p<6>;
	.reg .b32 	%r<16>;
	.reg .b32 	%f<7>;
	.reg .b64 	%rd<9>;
	// demoted variable
	.shared .align 4 .b8 _ZZ23reduction_1_interleavedmPKfPfE5sdata[1024];
	ld.param.u64 	%rd4, [_Z23reduction_1_interleavedmPKfPf_param_0];
	ld.param.u64 	%rd2, [_Z23reduction_1_interleavedmPKfPf_param_1];
	ld.param.u64 	%rd3, [_Z23reduction_1_interleavedmPKfPf_param_2];
	mov.u32 	%r1, %tid.x;
	mov.u32 	%r6, %ctaid.x;
	mov.u32 	%r2, %ntid.x;
	mad.lo.s32 	%r7, %r6, %r2, %r1;
	cvt.u64.u32 	%rd1, %r7;
	setp.le.u64 	%p1, %rd4, %rd1;
	shl.b32 	%r8, %r1, 2;
	mov.u32 	%r9, _ZZ23reduction_1_interleavedmPKfPfE5sdata;
	add.s32 	%r3, %r9, %r8;
	@%p1 bra 	$L__BB0_2;
	cvta.to.global.u64 	%rd5, %rd2;
	shl.b64 	%rd6, %rd1, 2;
	add.s64 	%rd7, %rd5, %rd6;
	ld.global.f32 	%f1, [%rd7];
	st.shared.f32 	[%r3], %f1;
$L__BB0_2:
	bar.sync 	0;
	setp.lt.u32 	%p2, %r2, 2;
	@%p2 bra 	$L__BB0_7;
	mov.b32 	%r15, 1;
$L__BB0_4:
	shl.b32 	%r5, %r15, 1;
	add.s32 	%r11, %r5, -1;
	and.b32  	%r12, %r11, %r1;
	setp.ne.s32 	%p3, %r12, 0;
	@%p3 bra 	$L__BB0_6;
	shl.b32 	%r13, %r15, 2;
	add.s32 	%r14, %r3, %r13;
	ld.shared.f32 	%f2, [%r14];
	ld.shared.f32 	%f3, [%r3];
	add.f32 	%f4, %f2, %f3;
	st.shared.f32 	[%r3], %f4;
$L__BB0_6:
	bar.sync 	0;
	setp.lt.u32 	%p4, %r5, %r2;
	mov.u32 	%r15, %r5;
	@%p4 bra 	$L__BB0_4;
$L__BB0_7:
	setp.ne.s32 	%p5, %r1, 0;
	@%p5 bra 	$L__BB0_9;
	ld.shared.f32 	%f5, [_ZZ23reduction_1_interleavedmPKfPfE5sdata];
	cvta.to.global.u64 	%rd8, %rd3;
	atom.global.add.f32 	%f6, [%rd8], %f5;
$L__BB0_9:
	ret;

}
	// .globl	_Z23reduction_2_interleavedmPKfPf
.visible .entry _Z23reduction_2_interleavedmPKfPf(
	.param .u64 _Z23reduction_2_interleavedmPKfPf_param_0,
	.param .u64 .ptr .align 1 _Z23reduction_2_interleavedmPKfPf_param_1,
	.param .u64 .ptr .align 1 _Z23reduction_2_interleavedmPKfPf_param_2
)
{
	.reg .pred 	%p<6>;
	.reg .b32 	%r<19>;
	.reg .b32 	%f<7>;
	.reg .b64 	%rd<9>;
	// demoted variable
	.shared .align 4 .b8 _ZZ23reduction_2_interleavedmPKfPfE5sdata[1024];
	ld.param.u64 	%rd4, [_Z23reduction_2_interleavedmPKfPf_param_0];
	ld.param.u64 	%rd2, [_Z23reduction_2_interleavedmPKfPf_param_1];
	ld.param.u64 	%rd3, [_Z23reduction_2_interleavedmPKfPf_param_2];
	mov.u32 	%r1, %tid.x;
	mov.u32 	%r6, %ctaid.x;
	mov.u32 	%r2, %ntid.x;
	mad.lo.s32 	%r7, %r6, %r2, %r1;
	cvt.u64.u32 	%rd1, %r7;
	setp.le.u64 	%p1, %rd4, %rd1;
	@%p1 bra 	$L__BB1_2;
	cvta.to.global.u64 	%rd5, %rd2;
	shl.b64 	%rd6, %rd1, 2;
	add.s64 	%rd7, %rd5, %rd6;
	ld.global.f32 	%f1, [%rd7];
	shl.b32 	%r8, %r1, 2;
	mov.u32 	%r9, _ZZ23reduction_2_interleavedmPKfPfE5sdata;
	add.s32 	%r10, %r9, %r8;
	st.shared.f32 	[%r10], %f1;
$L__BB1_2:
	bar.sync 	0;
	setp.lt.u32 	%p2, %r2, 2;
	@%p2 bra 	$L__BB1_7;
	mov.b32 	%r18, 1;
	mov.u32 	%r14, _ZZ23reduction_2_interleavedmPKfPfE5sdata;
$L__BB1_4:
	shl.b32 	%r4, %r18, 1;
	mul.lo.s32 	%r5, %r4, %r1;
	setp.ge.u32 	%p3, %r5, %r2;
	@%p3 bra 	$L__BB1_6;
	add.s32 	%r12, %r5, %r18;
	shl.b32 	%r13, %r12, 2;
	add.s32 	%r15, %r14, %r13;
	ld.shared.f32 	%f2, [%r15];
	shl.b32 	%r16, %r5, 2;
	add.s32 	%r17, %r14, %r16;
	ld.shared.f32 	%f3, [%r17];
	add.f32 	%f4, %f2, %f3;
	st.shared.f32 	[%r17], %f4;
$L__BB1_6:
	bar.sync 	0;
	setp.lt.u32 	%p4, %r4, %r2;
	mov.u32 	%r18, %r4;
	@%p4 bra 	$L__BB1_4;
$L__BB1_7:
	setp.ne.s32 	%p5, %r1, 0;
	@%p5 bra 	$L__BB1_9;
	ld.shared.f32 	%f5, [_ZZ23reduction_2_interleavedmPKfPfE5sdata];
	cvta.to.global.u64 	%rd8, %rd3;
	atom.global.add.f32 	%f6, [%rd8], %f5;
$L__BB1_9:
	ret;

}
	// .globl	_Z22reduction_3_sequentialmPKfPf
.visible .entry _Z22reduction_3_sequentialmPKfPf(
	.param .u64 _Z22reduction_3_sequentialmPKfPf_param_0,
	.param .u64 .ptr .align 1 _Z22reduction_3_sequentialmPKfPf_param_1,
	.param .u64 .ptr .align 1 _Z22reduction_3_sequentialmPKfPf_param_2
)
{
	.reg .pred 	%p<6>;
	.reg .b32 	%r<13>;
	.reg .b32 	%f<7>;
	.reg .b64 	%rd<9>;
	// demoted variable
	.shared .align 4 .b8 _ZZ22reduction_3_sequentialmPKfPfE5sdata[1024];
	ld.param.u64 	%rd4, [_Z22reduction_3_sequentialmPKfPf_param_0];
	ld.param.u64 	%rd2, [_Z22reduction_3_sequentialmPKfPf_param_1];
	ld.param.u64 	%rd3, [_Z22reduction_3_sequentialmPKfPf_param_2];
	mov.u32 	%r1, %tid.x;
	mov.u32 	%r6, %ctaid.x;
	mov.u32 	%r12, %ntid.x;
	mad.lo.s32 	%r7, %r6, %r12, %r1;
	cvt.u64.u32 	%rd1, %r7;
	setp.le.u64 	%p1, %rd4, %rd1;
	shl.b32 	%r8, %r1, 2;
	mov.u32 	%r9, _ZZ22reduction_3_sequentialmPKfPfE5sdata;
	add.s32 	%r3, %r9, %r8;
	@%p1 bra 	$L__BB2_2;
	cvta.to.global.u64 	%rd5, %rd2;
	shl.b64 	%rd6, %rd1, 2;
	add.s64 	%rd7, %rd5, %rd6;
	ld.global.f32 	%f1, [%rd7];
	st.shared.f32 	[%r3], %f1;
$L__BB2_2:
	bar.sync 	0;
	setp.lt.u32 	%p2, %r12, 2;
	@%p2 bra 	$L__BB2_6;
$L__BB2_3:
	shr.u32 	%r5, %r12, 1;
	setp.ge.u32 	%p3, %r1, %r5;
	@%p3 bra 	$L__BB2_5;
	shl.b32 	%r10, %r5, 2;
	add.s32 	%r11, %r3, %r10;
	ld.shared.f32 	%f2, [%r11];
	ld.shared.f32 	%f3, [%r3];
	add.f32 	%f4, %f2, %f3;
	st.shared.f32 	[%r3], %f4;
$L__BB2_5:
	bar.sync 	0;
	setp.gt.u32 	%p4, %r12, 3;
	mov.u32 	%r12, %r5;
	@%p4 bra 	$L__BB2_3;
$L__BB2_6:
	setp.ne.s32 	%p5, %r1, 0;
	@%p5 bra 	$L__BB2_8;
	ld.shared.f32 	%f5, [_ZZ22reduction_3_sequentialmPKfPfE5sdata];
	cvta.to.global.u64 	%rd8, %rd3;
	atom.global.add.f32 	%f6, [%rd8], %f5;
$L__BB2_8:
	ret;

}
	// .globl	_Z22reduction_4_sequentialmPKfPf
.visible .entry _Z22reduction_4_sequentialmPKfPf(
	.param .u64 _Z22reduction_4_sequentialmPKfPf_param_0,
	.param .u64 .ptr .align 1 _Z22reduction_4_sequentialmPKfPf_param_1,
	.param .u64 .ptr .align 1 _Z22reduction_4_sequentialmPKfPf_param_2
)
{
	.reg .pred 	%p<6>;
	.reg .b32 	%r<16>;
	.reg .b32 	%f<9>;
	.reg .b64 	%rd<11>;
	// demoted variable
	.shared .align 4 .b8 _ZZ22reduction_4_sequentialmPKfPfE5sdata[512];
	ld.param.u64 	%rd4, [_Z22reduction_4_sequentialmPKfPf_param_0];
	ld.param.u64 	%rd2, [_Z22reduction_4_sequentialmPKfPf_param_1];
	ld.param.u64 	%rd3, [_Z22reduction_4_sequentialmPKfPf_param_2];
	mov.u32 	%r1, %tid.x;
	mov.u32 	%r7, %ctaid.x;
	mov.u32 	%r15, %ntid.x;
	mul.lo.s32 	%r8, %r15, %r7;
	shl.b32 	%r9, %r8, 1;
	add.s32 	%r3, %r9, %r1;
	add.s32 	%r10, %r3, %r15;
	cvt.u64.u32 	%rd1, %r10;
	setp.le.u64 	%p1, %rd4, %rd1;
	shl.b32 	%r11, %r1, 2;
	mov.u32 	%r12, _ZZ22reduction_4_sequentialmPKfPfE5sdata;
	add.s32 	%r4, %r12, %r11;
	@%p1 bra 	$L__BB3_2;
	cvta.to.global.u64 	%rd5, %rd2;
	mul.wide.u32 	%rd6, %r3, 4;
	add.s64 	%rd7, %rd5, %rd6;
	ld.global.f32 	%f1, [%rd7];
	shl.b64 	%rd8, %rd1, 2;
	add.s64 	%rd9, %rd5, %rd8;
	ld.global.f32 	%f2, [%rd9];
	add.f32 	%f3, %f1, %f2;
	st.shared.f32 	[%r4], %f3;
$L__BB3_2:
	bar.sync 	0;
	setp.lt.u32 	%p2, %r15, 2;
	@%p2 bra 	$L__BB3_6;
$L__BB3_3:
	shr.u32 	%r6, %r15, 1;
	setp.ge.u32 	%p3, %r1, %r6;
	@%p3 bra 	$L__BB3_5;
	shl.b32 	%r13, %r6, 2;
	add.s32 	%r14, %r4, %r13;
	ld.shared.f32 	%f4, [%r14];
	ld.shared.f32 	%f5, [%r4];
	add.f32 	%f6, %f4, %f5;
	st.shared.f32 	[%r4], %f6;
$L__BB3_5:
	bar.sync 	0;
	setp.gt.u32 	%p4, %r15, 3;
	mov.u32 	%r15, %r6;
	@%p4 bra 	$L__BB3_3;
$L__BB3_6:
	setp.ne.s32 	%p5, %r1, 0;
	@%p5 bra 	$L__BB3_8;
	ld.shared.f32 	%f7, [_ZZ22reduction_4_sequentialmPKfPfE5sdata];
	cvta.to.global.u64 	%rd10, %rd3;
	atom.global.add.f32 	%f8, [%rd10], %f7;
$L__BB3_8:
	ret;

}
	// .globl	_Z22reduction_5_sequentialmPKfPf
.visible .entry _Z22reduction_5_sequentialmPKfPf(
	.param .u64 _Z22reduction_5_sequentialmPKfPf_param_0,
	.param .u64 .ptr .align 1 _Z22reduction_5_sequentialmPKfPf_param_1,
	.param .u64 .ptr .align 1 _Z22reduction_5_sequentialmPKfPf_param_2
)
{
	.reg .pred 	%p<7>;
	.reg .b32 	%r<16>;
	.reg .b32 	%f<27>;
	.reg .b64 	%rd<11>;
	// demoted variable
	.shared .align 4 .b8 _ZZ22reduction_5_sequentialmPKfPfE5sdata[512];
	ld.param.u64 	%rd4, [_Z22reduction_5_sequentialmPKfPf_param_0];
	ld.param.u64 	%rd2, [_Z22reduction_5_sequentialmPKfPf_param_1];
	ld.param.u64 	%rd3, [_Z22reduction_5_sequentialmPKfPf_param_2];
	mov.u32 	%r1, %tid.x;
	mov.u32 	%r7, %ctaid.x;
	mov.u32 	%r15, %ntid.x;
	mul.lo.s32 	%r8, %r15, %r7;
	shl.b32 	%r9, %r8, 1;
	add.s32 	%r3, %r9, %r1;
	add.s32 	%r10, %r3, %r15;
	cvt.u64.u32 	%rd1, %r10;
	setp.le.u64 	%p1, %rd4, %rd1;
	shl.b32 	%r11, %r1, 2;
	mov.u32 	%r12, _ZZ22reduction_5_sequentialmPKfPfE5sdata;
	add.s32 	%r4, %r12, %r11;
	@%p1 bra 	$L__BB4_2;
	cvta.to.global.u64 	%rd5, %rd2;
	mul.wide.u32 	%rd6, %r3, 4;
	add.s64 	%rd7, %rd5, %rd6;
	ld.global.f32 	%f1, [%rd7];
	shl.b64 	%rd8, %rd1, 2;
	add.s64 	%rd9, %rd5, %rd8;
	ld.global.f32 	%f2, [%rd9];
	add.f32 	%f3, %f1, %f2;
	st.shared.f32 	[%r4], %f3;
$L__BB4_2:
	bar.sync 	0;
	setp.lt.u32 	%p2, %r15, 66;
	@%p2 bra 	$L__BB4_6;
$L__BB4_3:
	shr.u32 	%r6, %r15, 1;
	setp.ge.u32 	%p3, %r1, %r6;
	@%p3 bra 	$L__BB4_5;
	shl.b32 	%r13, %r6, 2;
	add.s32 	%r14, %r4, %r13;
	ld.shared.f32 	%f4, [%r14];
	ld.shared.f32 	%f5, [%r4];
	add.f32 	%f6, %f4, %f5;
	st.shared.f32 	[%r4], %f6;
$L__BB4_5:
	bar.sync 	0;
	setp.gt.u32 	%p4, %r15, 131;
	mov.u32 	%r15, %r6;
	@%p4 bra 	$L__BB4_3;
$L__BB4_6:
	setp.gt.u32 	%p5, %r1, 31;
	@%p5 bra 	$L__BB4_9;
	ld.volatile.shared.f32 	%f7, [%r4+128];
	ld.volatile.shared.f32 	%f8, [%r4];
	add.f32 	%f9, %f7, %f8;
	st.volatile.shared.f32 	[%r4], %f9;
	ld.volatile.shared.f32 	%f10, [%r4+64];
	ld.volatile.shared.f32 	%f11, [%r4];
	add.f32 	%f12, %f10, %f11;
	st.volatile.shared.f32 	[%r4], %f12;
	ld.volatile.shared.f32 	%f13, [%r4+32];
	ld.volatile.shared.f32 	%f14, [%r4];
	add.f32 	%f15, %f13, %f14;
	st.volatile.shared.f32 	[%r4], %f15;
	ld.volatile.shared.f32 	%f16, [%r4+16];
	ld.volatile.shared.f32 	%f17, [%r4];
	add.f32 	%f18, %f16, %f17;
	st.volatile.shared.f32 	[%r4], %f18;
	ld.volatile.shared.f32 	%f19, [%r4+8];
	ld.volatile.shared.f32 	%f20, [%r4];
	add.f32 	%f21, %f19, %f20;
	st.volatile.shared.f32 	[%r4], %f21;
	ld.volatile.shared.f32 	%f22, [%r4+4];
	ld.volatile.shared.f32 	%f23, [%r4];
	add.f32 	%f24, %f22, %f23;
	st.volatile.shared.f32 	[%r4], %f24;
	setp.ne.s32 	%p6, %r1, 0;
	@%p6 bra 	$L__BB4_9;
	ld.shared.f32 	%f25, [_ZZ22reduction_5_sequentialmPKfPfE5sdata];
	cvta.to.global.u64 	%rd10, %rd3;
	atom.global.add.f32 	%f26, [%rd10], %f25;
$L__BB4_9:
	ret;

}
	// .globl	_Z22reduction_6_sequentialmPKfPf
.visible .entry _Z22reduction_6_sequentialmPKfPf(
	.param .u64 _Z22reduction_6_sequentialmPKfPf_param_0,
	.param .u64 .ptr .align 1 _Z22reduction_6_sequentialmPKfPf_param_1,
	.param .u64 .ptr .align 1 _Z22reduction_6_sequentialmPKfPf_param_2
)
{
	.reg .pred 	%p<8>;
	.reg .b32 	%r<21>;
	.reg .b32 	%f<31>;
	.reg .b64 	%rd<14>;
	// demoted variable
	.shared .align 4 .b8 _ZZ22reduction_6_sequentialmPKfPfE5sdata[512];
	ld.param.u64 	%rd5, [_Z22reduction_6_sequentialmPKfPf_param_0];
	ld.param.u64 	%rd6, [_Z22reduction_6_sequentialmPKfPf_param_1];
	ld.param.u64 	%rd7, [_Z22reduction_6_sequentialmPKfPf_param_2];
	mov.u32 	%r1, %tid.x;
	mov.u32 	%r11, %ctaid.x;
	mov.u32 	%r20, %ntid.x;
	shl.b32 	%r3, %r20, 1;
	mad.lo.s32 	%r19, %r3, %r11, %r1;
	shl.b32 	%r12, %r1, 2;
	mov.u32 	%r13, _ZZ22reduction_6_sequentialmPKfPfE5sdata;
	add.s32 	%r5, %r13, %r12;
	mov.b32 	%r14, 0;
	st.shared.u32 	[%r5], %r14;
	cvt.u64.u32 	%rd13, %r19;
	setp.le.u64 	%p1, %rd5, %rd13;
	@%p1 bra 	$L__BB5_4;
	cvta.to.global.u64 	%rd2, %rd6;
	mov.u32 	%r15, %nctaid.x;
	mul.lo.s32 	%r6, %r3, %r15;
	mov.f32 	%f30, 0f00000000;
$L__BB5_2:
	shl.b64 	%rd8, %rd13, 2;
	add.s64 	%rd9, %rd2, %rd8;
	ld.global.f32 	%f4, [%rd9];
	add.s32 	%r16, %r19, %r20;
	mul.wide.u32 	%rd10, %r16, 4;
	add.s64 	%rd11, %rd2, %rd10;
	ld.global.f32 	%f5, [%rd11];
	add.f32 	%f6, %f4, %f5;
	add.f32 	%f30, %f30, %f6;
	add.s32 	%r19, %r19, %r6;
	cvt.u64.u32 	%rd13, %r19;
	setp.gt.u64 	%p2, %rd5, %rd13;
	@%p2 bra 	$L__BB5_2;
	st.shared.f32 	[%r5], %f30;
$L__BB5_4:
	bar.sync 	0;
	setp.lt.u32 	%p3, %r20, 66;
	@%p3 bra 	$L__BB5_8;
$L__BB5_5:
	shr.u32 	%r10, %r20, 1;
	setp.ge.u32 	%p4, %r1, %r10;
	@%p4 bra 	$L__BB5_7;
	shl.b32 	%r17, %r10, 2;
	add.s32 	%r18, %r5, %r17;
	ld.shared.f32 	%f7, [%r18];
	ld.shared.f32 	%f8, [%r5];
	add.f32 	%f9, %f7, %f8;
	st.shared.f32 	[%r5], %f9;
$L__BB5_7:
	bar.sync 	0;
	setp.gt.u32 	%p5, %r20, 131;
	mov.u32 	%r20, %r10;
	@%p5 bra 	$L__BB5_5;
$L__BB5_8:
	setp.gt.u32 	%p6, %r1, 31;
	@%p6 bra 	$L__BB5_11;
	ld.volatile.shared.f32 	%f10, [%r5+128];
	ld.volatile.shared.f32 	%f11, [%r5];
	add.f32 	%f12, %f10, %f11;
	st.volatile.shared.f32 	[%r5], %f12;
	ld.volatile.shared.f32 	%f13, [%r5+64];
	ld.volatile.shared.f32 	%f14, [%r5];
	add.f32 	%f15, %f13, %f14;
	st.volatile.shared.f32 	[%r5], %f15;
	ld.volatile.shared.f32 	%f16, [%r5+32];
	ld.volatile.shared.f32 	%f17, [%r5];
	add.f32 	%f18, %f16, %f17;
	st.volatile.shared.f32 	[%r5], %f18;
	ld.volatile.shared.f32 	%f19, [%r5+16];
	ld.volatile.shared.f32 	%f20, [%r5];
	add.f32 	%f21, %f19, %f20;
	st.volatile.shared.f32 	[%r5], %f21;
	ld.volatile.shared.f32 	%f22, [%r5+8];
	ld.volatile.shared.f32 	%f23, [%r5];
	add.f32 	%f24, %f22, %f23;
	st.volatile.shared.f32 	[%r5], %f24;
	ld.volatile.shared.f32 	%f25, [%r5+4];
	ld.volatile.shared.f32 	%f26, [%r5];
	add.f32 	%f27, %f25, %f26;
	st.volatile.shared.f32 	[%r5], %f27;
	setp.ne.s32 	%p7, %r1, 0;
	@%p7 bra 	$L__BB5_11;
	ld.shared.f32 	%f28, [_ZZ22reduction_6_sequentialmPKfPfE5sdata];
	cvta.to.global.u64 	%rd12, %rd7;
	atom.global.add.f32 	%f29, [%rd12], %f28;
$L__BB5_11:
	ret;

}
	// .globl	_Z9ws_reducemPfS_
.visible .entry _Z9ws_reducemPfS_(
	.param .u64 _Z9ws_reducemPfS__param_0,
	.param .u64 .ptr .align 1 _Z9ws_reducemPfS__param_1,
	.param .u64 .ptr .align 1 _Z9ws_reducemPfS__param_2
)
{
	.reg .pred 	%p<17>;
	.reg .b32 	%r<42>;
	.reg .b32 	%f<36>;
	.reg .b64 	%rd<14>;
	// demoted variable
	.shared .align 4 .b8 _ZZ9ws_reducemPfS_E5sdata[16];
	ld.param.u64 	%rd5, [_Z9ws_reducemPfS__param_0];
	ld.param.u64 	%rd6, [_Z9ws_reducemPfS__param_1];
	ld.param.u64 	%rd7, [_Z9ws_reducemPfS__param_2];
	mov.u32 	%r1, %tid.x;
	mov.u32 	%r9, %ctaid.x;
	mov.u32 	%r2, %ntid.x;
	shl.b32 	%r3, %r2, 1;
	mad.lo.s32 	%r41, %r3, %r9, %r1;
	and.b32  	%r5, %r1, 31;
	add.s32 	%r10, %r41, %r2;
	cvt.u64.u32 	%rd13, %r10;
	setp.le.u64 	%p1, %rd5, %rd13;
	mov.f32 	%f34, 0f00000000;
	@%p1 bra 	$L__BB6_3;
	cvta.to.global.u64 	%rd2, %rd6;
	mov.u32 	%r11, %nctaid.x;
	mul.lo.s32 	%r6, %r3, %r11;
	mov.f32 	%f34, 0f00000000;
$L__BB6_2:
	mul.wide.u32 	%rd8, %r41, 4;
	add.s64 	%rd9, %rd2, %rd8;
	ld.global.f32 	%f10, [%rd9];
	shl.b64 	%rd10, %rd13, 2;
	add.s64 	%rd11, %rd2, %rd10;
	ld.global.f32 	%f11, [%rd11];
	add.f32 	%f12, %f10, %f11;
	add.f32 	%f34, %f34, %f12;
	add.s32 	%r41, %r41, %r6;
	add.s32 	%r12, %r41, %r2;
	cvt.u64.u32 	%rd13, %r12;
	setp.gt.u64 	%p2, %rd5, %rd13;
	@%p2 bra 	$L__BB6_2;
$L__BB6_3:
	mov.b32 	%r13, %f34;
	shfl.sync.down.b32	%r14|%p3, %r13, 16, 31, -1;
	mov.b32 	%f13, %r14;
	add.f32 	%f14, %f34, %f13;
	mov.b32 	%r15, %f14;
	shfl.sync.down.b32	%r16|%p4, %r15, 8, 31, -1;
	mov.b32 	%f15, %r16;
	add.f32 	%f16, %f14, %f15;
	mov.b32 	%r17, %f16;
	shfl.sync.down.b32	%r18|%p5, %r17, 4, 31, -1;
	mov.b32 	%f17, %r18;
	add.f32 	%f18, %f16, %f17;
	mov.b32 	%r19, %f18;
	shfl.sync.down.b32	%r20|%p6, %r19, 2, 31, -1;
	mov.b32 	%f19, %r20;
	add.f32 	%f20, %f18, %f19;
	mov.b32 	%r21, %f20;
	shfl.sync.down.b32	%r22|%p7, %r21, 1, 31, -1;
	mov.b32 	%f21, %r22;
	add.f32 	%f4, %f20, %f21;
	setp.ne.s32 	%p8, %r5, 0;
	@%p8 bra 	$L__BB6_5;
	shr.u32 	%r23, %r1, 3;
	and.b32  	%r24, %r23, 124;
	mov.u32 	%r25, _ZZ9ws_reducemPfS_E5sdata;
	add.s32 	%r26, %r25, %r24;
	st.shared.f32 	[%r26], %f4;
$L__BB6_5:
	bar.sync 	0;
	setp.gt.u32 	%p9, %r1, 31;
	@%p9 bra 	$L__BB6_10;
	shr.u32 	%r27, %r2, 5;
	setp.ge.u32 	%p10, %r1, %r27;
	mov.f32 	%f35, 0f00000000;
	@%p10 bra 	$L__BB6_8;
	shl.b32 	%r28, %r5, 2;
	mov.u32 	%r29, _ZZ9ws_reducemPfS_E5sdata;
	add.s32 	%r30, %r29, %r28;
	ld.shared.f32 	%f35, [%r30];
$L__BB6_8:
	bar.warp.sync 	-1;
	mov.b32 	%r31, %f35;
	shfl.sync.down.b32	%r32|%p11, %r31, 16, 31, -1;
	mov.b32 	%f23, %r32;
	add.f32 	%f24, %f35, %f23;
	mov.b32 	%r33, %f24;
	shfl.sync.down.b32	%r34|%p12, %r33, 8, 31, -1;
	mov.b32 	%f25, %r34;
	add.f32 	%f26, %f24, %f25;
	mov.b32 	%r35, %f26;
	shfl.sync.down.b32	%r36|%p13, %r35, 4, 31, -1;
	mov.b32 	%f27, %r36;
	add.f32 	%f28, %f26, %f27;
	mov.b32 	%r37, %f28;
	shfl.sync.down.b32	%r38|%p14, %r37, 2, 31, -1;
	mov.b32 	%f29, %r38;
	add.f32 	%f30, %f28, %f29;
	mov.b32 	%r39, %f30;
	shfl.sync.down.b32	%r40|%p15, %r39, 1, 31, -1;
	mov.b32 	%f31, %r40;
	add.f32 	%f7, %f30, %f31;
	setp.ne.s32 	%p16, %r1, 0;
	@%p16 bra 	$L__BB6_10;
	cvta.to.global.u64 	%rd12, %rd7;
	atom.global.add.f32 	%f32, [%rd12], %f7;
$L__BB6_10:
	ret;

}


// ===== COMPILED SASS (sm_100) =====

	.target	sm_100

	.elftype	@"ET_EXEC"


//--------------------- .note.nv.tkinfo           --------------------------
	.section	.note.nv.tkinfo,"",@"SHT_NOTE"
	.sectionflags	@"SHF_NOTE_NV_TKINFO"
	.tkinfo
        /*0018*/ 	.word	0x00000002
        /*0030*/ 	.string	""
        /*0030*/ 	.string	"ptxas"
        /*0030*/ 	.string	"Cuda compilation tools, release 13.0, V13.0.88"
        /*0030*/ 	.string	"Build cuda_13.0.r13.0/compiler.36424714_0"
        /*0030*/ 	.string	"-arch sm_100 -m 64 "



//--------------------- .note.nv.cuinfo           --------------------------
	.section	.note.nv.cuinfo,"",@"SHT_NOTE"
	.sectionflags	@"SHF_NOTE_NV_CUINFO"
        /*0018*/ 	.short	0x0002
        /*001a*/ 	.short	0x0064
        /*001c*/ 	.short	0x0082
	.zero		2


//--------------------- .nv.info                  --------------------------
	.section	.nv.info,"",@"SHT_CUDA_INFO"
	.align	4


	//----- nvinfo : EIATTR_REGCOUNT
	.align		4
        /*0000*/ 	.byte	0x04, 0x2f
        /*0002*/ 	.short	(.L_1 - .L_0)
	.align		4
.L_0:
        /*0004*/ 	.word	index@(_Z23reduction_1_interleavedmPKfPf)
        /*0008*/ 	.word	0x0000000c


	//----- nvinfo : EIATTR_FRAME_SIZE
	.align		4
.L_1:
        /*000c*/ 	.byte	0x04, 0x11
        /*000e*/ 	.short	(.L_3 - .L_2)
	.align		4
.L_2:
        /*0010*/ 	.word	index@(_Z23reduction_1_interleavedmPKfPf)
        /*0014*/ 	.word	0x00000000


	//----- nvinfo : EIATTR_REGCOUNT
	.align		4
.L_3:
        /*0018*/ 	.byte	0x04, 0x2f
        /*001a*/ 	.short	(.L_5 - .L_4)
	.align		4
.L_4:
        /*001c*/ 	.word	index@(_Z23reduction_2_interleavedmPKfPf)
        /*0020*/ 	.word	0x0000000a


	//----- nvinfo : EIATTR_FRAME_SIZE
	.align		4
.L_5:
        /*0024*/ 	.byte	0x04, 0x11
        /*0026*/ 	.short	(.L_7 - .L_6)
	.align		4
.L_6:
        /*0028*/ 	.word	index@(_Z23reduction_2_interleavedmPKfPf)
        /*002c*/ 	.word	0x00000000


	//----- nvinfo : EIATTR_REGCOUNT
	.align		4
.L_7:
        /*0030*/ 	.byte	0x04, 0x2f
        /*0032*/ 	.short	(.L_9 - .L_8)
	.align		4
.L_8:
        /*0034*/ 	.word	index@(_Z22reduction_3_sequentialmPKfPf)
        /*0038*/ 	.word	0x00000009


	//----- nvinfo : EIATTR_FRAME_SIZE
	.align		4
.L_9:
        /*003c*/ 	.byte	0x04, 0x11
        /*003e*/ 	.short	(.L_11 - .L_10)
	.align		4
.L_10:
        /*0040*/ 	.word	index@(_Z22reduction_3_sequentialmPKfPf)
        /*0044*/ 	.word	0x00000000


	//----- nvinfo : EIATTR_REGCOUNT
	.align		4
.L_11:
        /*0048*/ 	.byte	0x04, 0x2f
        /*004a*/ 	.short	(.L_13 - .L_12)
	.align		4
.L_12:
        /*004c*/ 	.word	index@(_Z22reduction_4_sequentialmPKfPf)
        /*0050*/ 	.word	0x0000000e


	//----- nvinfo : EIATTR_FRAME_SIZE
	.align		4
.L_13:
        /*0054*/ 	.byte	0x04, 0x11
        /*0056*/ 	.short	(.L_15 - .L_14)
	.align		4
.L_14:
        /*0058*/ 	.word	index@(_Z22reduction_4_sequentialmPKfPf)
        /*005c*/ 	.word	0x00000000


	//----- nvinfo : EIATTR_REGCOUNT
	.align		4
.L_15:
        /*0060*/ 	.byte	0x04, 0x2f
        /*0062*/ 	.short	(.L_17 - .L_16)
	.align		4
.L_16:
        /*0064*/ 	.word	index@(_Z22reduction_5_sequentialmPKfPf)
        /*0068*/ 	.word	0x0000000e


	//----- nvinfo : EIATTR_FRAME_SIZE
	.align		4
.L_17:
        /*006c*/ 	.byte	0x04, 0x11
        /*006e*/ 	.short	(.L_19 - .L_18)
	.align		4
.L_18:
        /*0070*/ 	.word	index@(_Z22reduction_5_sequentialmPKfPf)
        /*0074*/ 	.word	0x00000000


	//----- nvinfo : EIATTR_REGCOUNT
	.align		4
.L_19:
        /*0078*/ 	.byte	0x04, 0x2f
        /*007a*/ 	.short	(.L_21 - .L_20)
	.align		4
.L_20:
        /*007c*/ 	.word	index@(_Z22reduction_6_sequentialmPKfPf)
        /*0080*/ 	.word	0x00000013


	//----- nvinfo : EIATTR_FRAME_SIZE
	.align		4
.L_21:
        /*0084*/ 	.byte	0x04, 0x11
        /*0086*/ 	.short	(.L_23 - .L_22)
	.align		4
.L_22:
        /*0088*/ 	.word	index@(_Z22reduction_6_sequentialmPKfPf)
        /*008c*/ 	.word	0x00000000


	//----- nvinfo : EIATTR_REGCOUNT
	.align		4
.L_23:
        /*0090*/ 	.byte	0x04, 0x2f
        /*0092*/ 	.short	(.L_25 - .L_24)
	.align		4
.L_24:
        /*0094*/ 	.word	index@(_Z9ws_reducemPfS_)
        /*0098*/ 	.word	0x00000011


	//----- nvinfo : EIATTR_FRAME_SIZE
	.align		4
.L_25:
        /*009c*/ 	.byte	0x04, 0x11
        /*009e*/ 	.short	(.L_27 - .L_26)
	.align		4
.L_26:
        /*00a0*/ 	.word	index@(_Z9ws_reducemPfS_)
        /*00a4*/ 	.word	0x00000000


	//----- nvinfo : EIATTR_MIN_STACK_SIZE
	.align		4
.L_27:
        /*00a8*/ 	.byte	0x04, 0x12
        /*00aa*/ 	.short	(.L_29 - .L_28)
	.align		4
.L_28:
        /*00ac*/ 	.word	index@(_Z9ws_reducemPfS_)
        /*00b0*/ 	.word	0x00000000


	//----- nvinfo : EIATTR_MIN_STACK_SIZE
	.align		4
.L_29:
        /*00b4*/ 	.byte	0x04, 0x12
        /*00b6*/ 	.short	(.L_31 - .L_30)
	.align		4
.L_30:
        /*00b8*/ 	.word	index@(_Z22reduction_6_sequentialmPKfPf)
        /*00bc*/ 	.word	0x00000000


	//----- nvinfo : EIATTR_MIN_STACK_SIZE
	.align		4
.L_31:
        /*00c0*/ 	.byte	0x04, 0x12
        /*00c2*/ 	.short	(.L_33 - .L_32)
	.align		4
.L_32:
        /*00c4*/ 	.word	index@(_Z22reduction_5_sequentialmPKfPf)
        /*00c8*/ 	.word	0x00000000


	//----- nvinfo : EIATTR_MIN_STACK_SIZE
	.align		4
.L_33:
        /*00cc*/ 	.byte	0x04, 0x12
        /*00ce*/ 	.short	(.L_35 - .L_34)
	.align		4
.L_34:
        /*00d0*/ 	.word	index@(_Z22reduction_4_sequentialmPKfPf)
        /*00d4*/ 	.word	0x00000000


	//----- nvinfo : EIATTR_MIN_STACK_SIZE
	.align		4
.L_35:
        /*00d8*/ 	.byte	0x04, 0x12
        /*00da*/ 	.short	(.L_37 - .L_36)
	.align		4
.L_36:
        /*00dc*/ 	.word	index@(_Z22reduction_3_sequentialmPKfPf)
        /*00e0*/ 	.word	0x00000000


	//----- nvinfo : EIATTR_MIN_STACK_SIZE
	.align		4
.L_37:
        /*00e4*/ 	.byte	0x04, 0x12
        /*00e6*/ 	.short	(.L_39 - .L_38)
	.align		4
.L_38:
        /*00e8*/ 	.word	index@(_Z23reduction_2_interleavedmPKfPf)
        /*00ec*/ 	.word	0x00000000


	//----- nvinfo : EIATTR_MIN_STACK_SIZE
	.align		4
.L_39:
        /*00f0*/ 	.byte	0x04, 0x12
        /*00f2*/ 	.short	(.L_41 - .L_40)
	.align		4
.L_40:
        /*00f4*/ 	.word	index@(_Z23reduction_1_interleavedmPKfPf)
        /*00f8*/ 	.word	0x00000000
.L_41:


//--------------------- .nv.compat                --------------------------
	.section	.nv.compat,"",@"SHT_CUDA_COMPAT_INFO"
	.align	4
        /*0000*/ 	.byte	0x02, 0x09, 0x00, 0x00, 0x02, 0x02, 0x01, 0x00, 0x02, 0x05, 0x05, 0x00, 0x03, 0x07, 0x01, 0x01
        /*0010*/ 	.byte	0x02, 0x03, 0x00, 0x00, 0x02, 0x06, 0x01, 0x00, 0x04, 0x0b, 0x08, 0x00, 0x09, 0x00, 0x00, 0x00
        /*0020*/ 	.byte	0x00, 0x00, 0x00, 0x00


//--------------------- .nv.info._Z9ws_reducemPfS_ --------------------------
	.section	.nv.info._Z9ws_reducemPfS_,"",@"SHT_CUDA_INFO"
	.sectionflags	@""
	.align	4


	//----- nvinfo : EIATTR_CUDA_API_VERSION
	.align		4
        /*0000*/ 	.byte	0x04, 0x37
        /*0002*/ 	.short	(.L_43 - .L_42)
.L_42:
        /*0004*/ 	.word	0x00000082


	//----- nvinfo : EIATTR_KPARAM_INFO
	.align		4
.L_43:
        /*0008*/ 	.byte	0x04, 0x17
        /*000a*/ 	.short	(.L_45 - .L_44)
.L_44:
        /*000c*/ 	.word	0x00000000
        /*0010*/ 	.short	0x0002
        /*0012*/ 	.short	0x0010
        /*0014*/ 	.byte	0x00, 0xf5, 0x21, 0x00


	//----- nvinfo : EIATTR_KPARAM_INFO
	.align		4
.L_45:
        /*0018*/ 	.byte	0x04, 0x17
        /*001a*/ 	.short	(.L_47 - .L_46)
.L_46:
        /*001c*/ 	.word	0x00000000
        /*0020*/ 	.short	0x0001
        /*0022*/ 	.short	0x0008
        /*0024*/ 	.byte	0x00, 0xf5, 0x21, 0x00


	//----- nvinfo : EIATTR_KPARAM_INFO
	.align		4
.L_47:
        /*0028*/ 	.byte	0x04, 0x17
        /*002a*/ 	.short	(.L_49 - .L_48)
.L_48:
        /*002c*/ 	.word	0x00000000
        /*0030*/ 	.short	0x0000
        /*0032*/ 	.short	0x0000
        /*0034*/ 	.byte	0x00, 0xf0, 0x21, 0x00


	//----- nvinfo : EIATTR_SPARSE_MMA_MASK
	.align		4
.L_49:
        /*0038*/ 	.byte	0x03, 0x50
        /*003a*/ 	.short	0x0000


	//----- nvinfo : EIATTR_MAXREG_COUNT
	.align		4
        /*003c*/ 	.byte	0x03, 0x1b
        /*003e*/ 	.short	0x00ff


	//----- nvinfo : EIATTR_NUM_BARRIERS
	.align		4
        /*0040*/ 	.byte	0x02, 0x4c
        /*0042*/ 	.byte	0x01
	.zero		1


	//----- nvinfo : EIATTR_MERCURY_ISA_VERSION
	.align		4
        /*0044*/ 	.byte	0x03, 0x5f
        /*0046*/ 	.short	0x0101


	//----- nvinfo : EIATTR_COOP_GROUP_MASK_REGIDS
	.align		4
        /*0048*/ 	.byte	0x04, 0x29
        /*004a*/ 	.short	(.L_51 - .L_50)


	//   ....[0]....
.L_50:
        /*004c*/ 	.word	0xffffffff


	//   ....[1]....
        /*0050*/ 	.word	0xffffffff


	//   ....[2]....
        /*0054*/ 	.word	0xffffffff


	//   ....[3]....
        /*0058*/ 	.word	0xffffffff


	//   ....[4]....
        /*005c*/ 	.word	0xffffffff


	//   ....[5]....
        /*0060*/ 	.word	0xffffffff


	//   ....[6]....
        /*0064*/ 	.word	0xffffffff


	//   ....[7]....
        /*0068*/ 	.word	0xffffffff


	//   ....[8]....
        /*006c*/ 	.word	0xffffffff


	//   ....[9]....
        /*0070*/ 	.word	0xffffffff


	//   ....[10]....
        /*0074*/ 	.word	0xffffffff


	//----- nvinfo : EIATTR_COOP_GROUP_INSTR_OFFSETS
	.align		4
.L_51:
        /*0078*/ 	.byte	0x04, 0x28
        /*007a*/ 	.short	(.L_53 - .L_52)


	//   ....[0]....
.L_52:
        /*007c*/ 	.word	0x00000230


	//   ....[1]....
        /*0080*/ 	.word	0x00000260


	//   ....[2]....
        /*0084*/ 	.word	0x00000290


	//   ....[3]....
        /*0088*/ 	.word	0x00000300


	//   ....[4]....
        /*008c*/ 	.word	0x00000340


	//   ....[5]....
        /*0090*/ 	.word	0x00000420


	//   ....[6]....
        /*0094*/ 	.word	0x00000440


	//   ....[7]....
        /*0098*/ 	.word	0x00000460


	//   ....[8]....
        /*009c*/ 	.word	0x00000480


	//   ....[9]....
        /*00a0*/ 	.word	0x000004a0


	//   ....[10]....
        /*00a4*/ 	.word	0x000004b0


	//----- nvinfo : EIATTR_VRC_CTA_INIT_COUNT
	.align		4
.L_53:
        /*00a8*/ 	.byte	0x02, 0x4a
	.zero		1
	.zero		1


	//----- nvinfo : EIATTR_EXIT_INSTR_OFFSETS
	.align		4
        /*00ac*/ 	.byte	0x04, 0x1c
        /*00ae*/ 	.short	(.L_55 - .L_54)


	//   ....[0]....
.L_54:
        /*00b0*/ 	.word	0x00000380


	//   ....[1]....
        /*00b4*/ 	.word	0x000004c0


	//   ....[2]....
        /*00b8*/ 	.word	0x00000500


	//----- nvinfo : EIATTR_CRS_STACK_SIZE
	.align		4
.L_55:
        /*00bc*/ 	.byte	0x04, 0x1e
        /*00be*/ 	.short	(.L_57 - .L_56)
.L_56:
        /*00c0*/ 	.word	0x00000000


	//----- nvinfo : EIATTR_CBANK_PARAM_SIZE
	.align		4
.L_57:
        /*00c4*/ 	.byte	0x03, 0x19
        /*00c6*/ 	.short	0x0018


	//----- nvinfo : EIATTR_PARAM_CBANK
	.align		4
        /*00c8*/ 	.byte	0x04, 0x0a
        /*00ca*/ 	.short	(.L_59 - .L_58)
	.align		4
.L_58:
        /*00cc*/ 	.word	index@(.nv.constant0._Z9ws_reducemPfS_)
        /*00d0*/ 	.short	0x0380
        /*00d2*/ 	.short	0x0018


	//----- nvinfo : EIATTR_SW_WAR
	.align		4
.L_59:
        /*00d4*/ 	.byte	0x04, 0x36
        /*00d6*/ 	.short	(.L_61 - .L_60)
.L_60:
        /*00d8*/ 	.word	0x00000008
.L_61:


//--------------------- .nv.info._Z22reduction_6_sequentialmPKfPf --------------------------
	.section	.nv.info._Z22reduction_6_sequentialmPKfPf,"",@"SHT_CUDA_INFO"
	.sectionflags	@""
	.align	4


	//----- nvinfo : EIATTR_CUDA_API_VERSION
	.align		4
        /*0000*/ 	.byte	0x04, 0x37
        /*0002*/ 	.short	(.L_63 - .L_62)
.L_62:
        /*0004*/ 	.word	0x00000082


	//----- nvinfo : EIATTR_KPARAM_INFO
	.align		4
.L_63:
        /*0008*/ 	.byte	0x04, 0x17
        /*000a*/ 	.short	(.L_65 - .L_64)
.L_64:
        /*000c*/ 	.word	0x00000000
        /*0010*/ 	.short	0x0002
        /*0012*/ 	.short	0x0010
        /*0014*/ 	.byte	0x00, 0xf5, 0x21, 0x00


	//----- nvinfo : EIATTR_KPARAM_INFO
	.align		4
.L_65:
        /*0018*/ 	.byte	0x04, 0x17
        /*001a*/ 	.short	(.L_67 - .L_66)
.L_66:
        /*001c*/ 	.word	0x00000000
        /*0020*/ 	.short	0x0001
        /*0022*/ 	.short	0x0008
        /*0024*/ 	.byte	0x00, 0xf5, 0x21, 0x00


	//----- nvinfo : EIATTR_KPARAM_INFO
	.align		4
.L_67:
        /*0028*/ 	.byte	0x04, 0x17
        /*002a*/ 	.short	(.L_69 - .L_68)
.L_68:
        /*002c*/ 	.word	0x00000000
        /*0030*/ 	.short	0x0000
        /*0032*/ 	.short	0x0000
        /*0034*/ 	.byte	0x00, 0xf0, 0x21, 0x00


	//----- nvinfo : EIATTR_SPARSE_MMA_MASK
	.align		4
.L_69:
        /*0038*/ 	.byte	0x03, 0x50
        /*003a*/ 	.short	0x0000


	//----- nvinfo : EIATTR_MAXREG_COUNT
	.align		4
        /*003c*/ 	.byte	0x03, 0x1b
        /*003e*/ 	.short	0x00ff


	//----- nvinfo : EIATTR_NUM_BARRIERS
	.align		4
        /*0040*/ 	.byte	0x02, 0x4c
        /*0042*/ 	.byte	0x01
	.zero		1


	//----- nvinfo : EIATTR_MERCURY_ISA_VERSION
	.align		4
        /*0044*/ 	.byte	0x03, 0x5f
        /*0046*/ 	.short	0x0101


	//----- nvinfo : EIATTR_VRC_CTA_INIT_COUNT
	.align		4
        /*0048*/ 	.byte	0x02, 0x4a
	.zero		1
	.zero		1


	//----- nvinfo : EIATTR_EXIT_INSTR_OFFSETS
	.align		4
        /*004c*/ 	.byte	0x04, 0x1c
        /*004e*/ 	.short	(.L_71 - .L_70)


	//   ....[0]....
.L_70:
        /*0050*/ 	.word	0x00000390


	//   ....[1]....
        /*0054*/ 	.word	0x00000530


	//   ....[2]....
        /*0058*/ 	.word	0x000005a0


	//----- nvinfo : EIATTR_CRS_STACK_SIZE
	.align		4
.L_71:
        /*005c*/ 	.byte	0x04, 0x1e
        /*005e*/ 	.short	(.L_73 - .L_72)
.L_72:
        /*0060*/ 	.word	0x00000000


	//----- nvinfo : EIATTR_CBANK_PARAM_SIZE
	.align		4
.L_73:
        /*0064*/ 	.byte	0x03, 0x19
        /*0066*/ 	.short	0x0018


	//----- nvinfo : EIATTR_PARAM_CBANK
	.align		4
        /*0068*/ 	.byte	0x04, 0x0a
        /*006a*/ 	.short	(.L_75 - .L_74)
	.align		4
.L_74:
        /*006c*/ 	.word	index@(.nv.constant0._Z22reduction_6_sequentialmPKfPf)
        /*0070*/ 	.short	0x0380
        /*0072*/ 	.short	0x0018


	//----- nvinfo : EIATTR_SW_WAR
	.align		4
.L_75:
        /*0074*/ 	.byte	0x04, 0x36
        /*0076*/ 	.short	(.L_77 - .L_76)
.L_76:
        /*0078*/ 	.word	0x00000008
.L_77:


//--------------------- .nv.info._Z22reduction_5_sequentialmPKfPf --------------------------
	.section	.nv.info._Z22reduction_5_sequentialmPKfPf,"",@"SHT_CUDA_INFO"
	.sectionflags	@""
	.align	4


	//----- nvinfo : EIATTR_CUDA_API_VERSION
	.align		4
        /*0000*/ 	.byte	0x04, 0x37
        /*0002*/ 	.short	(.L_79 - .L_78)
.L_78:
        /*0004*/ 	.word	0x00000082


	//----- nvinfo : EIATTR_KPARAM_INFO
	.align		4
.L_79:
        /*0008*/ 	.byte	0x04, 0x17
        /*000a*/ 	.short	(.L_81 - .L_80)
.L_80:
        /*000c*/ 	.word	0x00000000
        /*0010*/ 	.short	0x0002
        /*0012*/ 	.short	0x0010
        /*0014*/ 	.byte	0x00, 0xf5, 0x21, 0x00


	//----- nvinfo : EIATTR_KPARAM_INFO
	.align		4
.L_81:
        /*0018*/ 	.byte	0x04, 0x17
        /*001a*/ 	.short	(.L_83 - .L_82)
.L_82:
        /*001c*/ 	.word	0x00000000
        /*0020*/ 	.short	0x0001
        /*0022*/ 	.short	0x0008
        /*0024*/ 	.byte	0x00, 0xf5, 0x21, 0x00


	//----- nvinfo : EIATTR_KPARAM_INFO
	.align		4
.L_83:
        /*0028*/ 	.byte	0x04, 0x17
        /*002a*/ 	.short	(.L_85 - .L_84)
.L_84:
        /*002c*/ 	.word	0x00000000
        /*0030*/ 	.short	0x0000
        /*0032*/ 	.short	0x0000
        /*0034*/ 	.byte	0x00, 0xf0, 0x21, 0x00


	//----- nvinfo : EIATTR_SPARSE_MMA_MASK
	.align		4
.L_85:
        /*0038*/ 	.byte	0x03, 0x50
        /*003a*/ 	.short	0x0000


	//----- nvinfo : EIATTR_MAXREG_COUNT
	.align		4
        /*003c*/ 	.byte	0x03, 0x1b
        /*003e*/ 	.short	0x00ff


	//----- nvinfo : EIATTR_NUM_BARRIERS
	.align		4
        /*0040*/ 	.byte	0x02, 0x4c
        /*0042*/ 	.byte	0x01
	.zero		1


	//----- nvinfo : EIATTR_MERCURY_ISA_VERSION
	.align		4
        /*0044*/ 	.byte	0x03, 0x5f
        /*0046*/ 	.short	0x0101


	//----- nvinfo : EIATTR_VRC_CTA_INIT_COUNT
	.align		4
        /*0048*/ 	.byte	0x02, 0x4a
	.zero		1
	.zero		1


	//----- nvinfo : EIATTR_EXIT_INSTR_OFFSETS
	.align		4
        /*004c*/ 	.byte	0x04, 0x1c
        /*004e*/ 	.short	(.L_87 - .L_86)


	//   ....[0]....
.L_86:
        /*0050*/ 	.word	0x00000270


	//   ....[1]....
        /*0054*/ 	.word	0x00000410


	//   ....[2]....
        /*0058*/ 	.word	0x00000480


	//----- nvinfo : EIATTR_CBANK_PARAM_SIZE
	.align		4
.L_87:
        /*005c*/ 	.byte	0x03, 0x19
        /*005e*/ 	.short	0x0018


	//----- nvinfo : EIATTR_PARAM_CBANK
	.align		4
        /*0060*/ 	.byte	0x04, 0x0a
        /*0062*/ 	.short	(.L_89 - .L_88)
	.align		4
.L_88:
        /*0064*/ 	.word	index@(.nv.constant0._Z22reduction_5_sequentialmPKfPf)
        /*0068*/ 	.short	0x0380
        /*006a*/ 	.short	0x0018


	//----- nvinfo : EIATTR_SW_WAR
	.align		4
.L_89:
        /*006c*/ 	.byte	0x04, 0x36
        /*006e*/ 	.short	(.L_91 - .L_90)
.L_90:
        /*0070*/ 	.word	0x00000008
.L_91:


//--------------------- .nv.info._Z22reduction_4_sequentialmPKfPf --------------------------
	.section	.nv.info._Z22reduction_4_sequentialmPKfPf,"",@"SHT_CUDA_INFO"
	.sectionflags	@""
	.align	4


	//----- nvinfo : EIATTR_CUDA_API_VERSION
	.align		4
        /*0000*/ 	.byte	0x04, 0x37
        /*0002*/ 	.short	(.L_93 - .L_92)
.L_92:
        /*0004*/ 	.word	0x00000082


	//----- nvinfo : EIATTR_KPARAM_INFO
	.align		4
.L_93:
        /*0008*/ 	.byte	0x04, 0x17
        /*000a*/ 	.short	(.L_95 - .L_94)
.L_94:
        /*000c*/ 	.word	0x00000000
        /*0010*/ 	.short	0x0002
        /*0012*/ 	.short	0x0010
        /*0014*/ 	.byte	0x00, 0xf5, 0x21, 0x00


	//----- nvinfo : EIATTR_KPARAM_INFO
	.align		4
.L_95:
        /*0018*/ 	.byte	0x04, 0x17
        /*001a*/ 	.short	(.L_97 - .L_96)
.L_96:
        /*001c*/ 	.word	0x00000000
        /*0020*/ 	.short	0x0001
        /*0022*/ 	.short	0x0008
        /*0024*/ 	.byte	0x00, 0xf5, 0x21, 0x00


	//----- nvinfo : EIATTR_KPARAM_INFO
	.align		4
.L_97:
        /*0028*/ 	.byte	0x04, 0x17
        /*002a*/ 	.short	(.L_99 - .L_98)
.L_98:
        /*002c*/ 	.word	0x00000000
        /*0030*/ 	.short	0x0000
        /*0032*/ 	.short	0x0000
        /*0034*/ 	.byte	0x00, 0xf0, 0x21, 0x00


	//----- nvinfo : EIATTR_SPARSE_MMA_MASK
	.align		4
.L_99:
        /*0038*/ 	.byte	0x03, 0x50
        /*003a*/ 	.short	0x0000


	//----- nvinfo : EIATTR_MAXREG_COUNT
	.align		4
        /*003c*/ 	.byte	0x03, 0x1b
        /*003e*/ 	.short	0x00ff


	//----- nvinfo : EIATTR_NUM_BARRIERS
	.align		4
        /*0040*/ 	.byte	0x02, 0x4c
        /*0042*/ 	.byte	0x01
	.zero		1


	//----- nvinfo : EIATTR_MERCURY_ISA_VERSION
	.align		4
        /*0044*/ 	.byte	0x03, 0x5f
        /*0046*/ 	.short	0x0101


	//----- nvinfo : EIATTR_VRC_CTA_INIT_COUNT
	.align		4
        /*0048*/ 	.byte	0x02, 0x4a
	.zero		1
	.zero		1


	//----- nvinfo : EIATTR_EXIT_INSTR_OFFSETS
	.align		4
        /*004c*/ 	.byte	0x04, 0x1c
        /*004e*/ 	.short	(.L_101 - .L_100)


	//   ....[0]....
.L_100:
        /*0050*/ 	.word	0x00000270


	//   ....[1]....
        /*0054*/ 	.word	0x000002e0


	//----- nvinfo : EIATTR_CBANK_PARAM_SIZE
	.align		4
.L_101:
        /*0058*/ 	.byte	0x03, 0x19
        /*005a*/ 	.short	0x0018


	//----- nvinfo : EIATTR_PARAM_CBANK
	.align		4
        /*005c*/ 	.byte	0x04, 0x0a
        /*005e*/ 	.short	(.L_103 - .L_102)
	.align		4
.L_102:
        /*0060*/ 	.word	index@(.nv.constant0._Z22reduction_4_sequentialmPKfPf)
        /*0064*/ 	.short	0x0380
        /*0066*/ 	.short	0x0018


	//----- nvinfo : EIATTR_SW_WAR
	.align		4
.L_103:
        /*0068*/ 	.byte	0x04, 0x36
        /*006a*/ 	.short	(.L_105 - .L_104)
.L_104:
        /*006c*/ 	.word	0x00000008
.L_105:


//--------------------- .nv.info._Z22reduction_3_sequentialmPKfPf --------------------------
	.section	.nv.info._Z22reduction_3_sequentialmPKfPf,"",@"SHT_CUDA_INFO"
	.sectionflags	@""
	.align	4


	//----- nvinfo : EIATTR_CUDA_API_VERSION
	.align		4
        /*0000*/ 	.byte	0x04, 0x37
        /*0002*/ 	.short	(.L_107 - .L_106)
.L_106:
        /*0004*/ 	.word	0x00000082


	//----- nvinfo : EIATTR_KPARAM_INFO
	.align		4
.L_107:
        /*0008*/ 	.byte	0x04, 0x17
        /*000a*/ 	.short	(.L_109 - .L_108)
.L_108:
        /*000c*/ 	.word	0x00000000
        /*0010*/ 	.short	0x0002
        /*0012*/ 	.short	0x0010
        /*0014*/ 	.byte	0x00, 0xf5, 0x21, 0x00


	//----- nvinfo : EIATTR_KPARAM_INFO
	.align		4
.L_109:
        /*0018*/ 	.byte	0x04, 0x17
        /*001a*/ 	.short	(.L_111 - .L_110)
.L_110:
        /*001c*/ 	.word	0x00000000
        /*0020*/ 	.short	0x0001
        /*0022*/ 	.short	0x0008
        /*0024*/ 	.byte	0x00, 0xf5, 0x21, 0x00


	//----- nvinfo : EIATTR_KPARAM_INFO
	.align		4
.L_111:
        /*0028*/ 	.byte	0x04, 0x17
        /*002a*/ 	.short	(.L_113 - .L_112)
.L_112:
        /*002c*/ 	.word	0x00000000
        /*0030*/ 	.short	0x0000
        /*0032*/ 	.short	0x0000
        /*0034*/ 	.byte	0x00, 0xf0, 0x21, 0x00


	//----- nvinfo : EIATTR_SPARSE_MMA_MASK
	.align		4
.L_113:
        /*0038*/ 	.byte	0x03, 0x50
        /*003a*/ 	.short	0x0000


	//----- nvinfo : EIATTR_MAXREG_COUNT
	.align		4
        /*003c*/ 	.byte	0x03, 0x1b
        /*003e*/ 	.short	0x00ff


	//----- nvinfo : EIATTR_NUM_BARRIERS
	.align		4
        /*0040*/ 	.byte	0x02, 0x4c
        /*0042*/ 	.byte	0x01
	.zero		1


	//----- nvinfo : EIATTR_MERCURY_ISA_VERSION
	.align		4
        /*0044*/ 	.byte	0x03, 0x5f
        /*0046*/ 	.short	0x0101


	//----- nvinfo : EIATTR_VRC_CTA_INIT_COUNT
	.align		4
        /*0048*/ 	.byte	0x02, 0x4a
	.zero		1
	.zero		1


	//----- nvinfo : EIATTR_EXIT_INSTR_OFFSETS
	.align		4
        /*004c*/ 	.byte	0x04, 0x1c
        /*004e*/ 	.short	(.L_115 - .L_114)


	//   ....[0]....
.L_114:
        /*0050*/ 	.word	0x00000210


	//   ....[1]....
        /*0054*/ 	.word	0x00000280


	//----- nvinfo : EIATTR_CBANK_PARAM_SIZE
	.align		4
.L_115:
        /*0058*/ 	.byte	0x03, 0x19
        /*005a*/ 	.short	0x0018


	//----- nvinfo : EIATTR_PARAM_CBANK
	.align		4
        /*005c*/ 	.byte	0x04, 0x0a
        /*005e*/ 	.short	(.L_117 - .L_116)
	.align		4
.L_116:
        /*0060*/ 	.word	index@(.nv.constant0._Z22reduction_3_sequentialmPKfPf)
        /*0064*/ 	.short	0x0380
        /*0066*/ 	.short	0x0018


	//----- nvinfo : EIATTR_SW_WAR
	.align		4
.L_117:
        /*0068*/ 	.byte	0x04, 0x36
        /*006a*/ 	.short	(.L_119 - .L_118)
.L_118:
        /*006c*/ 	.word	0x00000008
.L_119:


//--------------------- .nv.info._Z23reduction_2_interleavedmPKfPf --------------------------
	.section	.nv.info._Z23reduction_2_interleavedmPKfPf,"",@"SHT_CUDA_INFO"
	.sectionflags	@""
	.align	4


	//----- nvinfo : EIATTR_CUDA_API_VERSION
	.align		4
        /*0000*/ 	.byte	0x04, 0x37
        /*0002*/ 	.short	(.L_121 - .L_120)
.L_120:
        /*0004*/ 	.word	0x00000082


	//----- nvinfo : EIATTR_KPARAM_INFO
	.align		4
.L_121:
        /*0008*/ 	.byte	0x04, 0x17
        /*000a*/ 	.short	(.L_123 - .L_122)
.L_122:
        /*000c*/ 	.word	0x00000000
        /*0010*/ 	.short	0x0002
        /*0012*/ 	.short	0x0010
        /*0014*/ 	.byte	0x00, 0xf5, 0x21, 0x00


	//----- nvinfo : EIATTR_KPARAM_INFO
	.align		4
.L_123:
        /*0018*/ 	.byte	0x04, 0x17
        /*001a*/ 	.short	(.L_125 - .L_124)
.L_124:
        /*001c*/ 	.word	0x00000000
        /*0020*/ 	.short	0x0001
        /*0022*/ 	.short	0x0008
        /*0024*/ 	.byte	0x00, 0xf5, 0x21, 0x00


	//----- nvinfo : EIATTR_KPARAM_INFO
	.align		4
.L_125:
        /*0028*/ 	.byte	0x04, 0x17
        /*002a*/ 	.short	(.L_127 - .L_126)
.L_126:
        /*002c*/ 	.word	0x00000000
        /*0030*/ 	.short	0x0000
        /*0032*/ 	.short	0x0000
        /*0034*/ 	.byte	0x00, 0xf0, 0x21, 0x00


	//----- nvinfo : EIATTR_SPARSE_MMA_MASK
	.align		4
.L_127:
        /*0038*/ 	.byte	0x03, 0x50
        /*003a*/ 	.short	0x0000


	//----- nvinfo : EIATTR_MAXREG_COUNT
	.align		4
        /*003c*/ 	.byte	0x03, 0x1b
        /*003e*/ 	.short	0x00ff


	//----- nvinfo : EIATTR_NUM_BARRIERS
	.align		4
        /*0040*/ 	.byte	0x02, 0x4c
        /*0042*/ 	.byte	0x01
	.zero		1


	//----- nvinfo : EIATTR_MERCURY_ISA_VERSION
	.align		4
        /*0044*/ 	.byte	0x03, 0x5f
        /*0046*/ 	.short	0x0101


	//----- nvinfo : EIATTR_VRC_CTA_INIT_COUNT
	.align		4
        /*0048*/ 	.byte	0x02, 0x4a
	.zero		1
	.zero		1


	//----- nvinfo : EIATTR_EXIT_INSTR_OFFSETS
	.align		4
        /*004c*/ 	.byte	0x04, 0x1c
        /*004e*/ 	.short	(.L_129 - .L_128)


	//   ....[0]....
.L_128:
        /*0050*/ 	.word	0x000002b0


	//   ....[1]....
        /*0054*/ 	.word	0x00000320


	//----- nvinfo : EIATTR_CRS_STACK_SIZE
	.align		4
.L_129:
        /*0058*/ 	.byte	0x04, 0x1e
        /*005a*/ 	.short	(.L_131 - .L_130)
.L_130:
        /*005c*/ 	.word	0x00000000


	//----- nvinfo : EIATTR_CBANK_PARAM_SIZE
	.align		4
.L_131:
        /*0060*/ 	.byte	0x03, 0x19
        /*0062*/ 	.short	0x0018


	//----- nvinfo : EIATTR_PARAM_CBANK
	.align		4
        /*0064*/ 	.byte	0x04, 0x0a
        /*0066*/ 	.short	(.L_133 - .L_132)
	.align		4
.L_132:
        /*0068*/ 	.word	index@(.nv.constant0._Z23reduction_2_interleavedmPKfPf)
        /*006c*/ 	.short	0x0380
        /*006e*/ 	.short	0x0018


	//----- nvinfo : EIATTR_SW_WAR
	.align		4
.L_133:
        /*0070*/ 	.byte	0x04, 0x36
        /*0072*/ 	.short	(.L_135 - .L_134)
.L_134:
        /*0074*/ 	.word	0x00000008
.L_135:


//--------------------- .nv.info._Z23reduction_1_interleavedmPKfPf --------------------------
	.section	.nv.info._Z23reduction_1_interleavedmPKfPf,"",@"SHT_CUDA_INFO"
	.sectionflags	@""
	.align	4


	//----- nvinfo : EIATTR_CUDA_API_VERSION
	.align		4
        /*0000*/ 	.byte	0x04, 0x37
        /*0002*/ 	.short	(.L_137 - .L_136)
.L_136:
        /*0004*/ 	.word	0x00000082


	//----- nvinfo : EIATTR_KPARAM_INFO
	.align		4
.L_137:
        /*0008*/ 	.byte	0x04, 0x17
        /*000a*/ 	.short	(.L_139 - .L_138)
.L_138:
        /*000c*/ 	.word	0x00000000
        /*0010*/ 	.short	0x0002
        /*0012*/ 	.short	0x0010
        /*0014*/ 	.byte	0x00, 0xf5, 0x21, 0x00


	//----- nvinfo : EIATTR_KPARAM_INFO
	.align		4
.L_139:
        /*0018*/ 	.byte	0x04, 0x17
        /*001a*/ 	.short	(.L_141 - .L_140)
.L_140:
        /*001c*/ 	.word	0x00000000
        /*0020*/ 	.short	0x0001
        /*0022*/ 	.short	0x0008
        /*0024*/ 	.byte	0x00, 0xf5, 0x21, 0x00


	//----- nvinfo : EIATTR_KPARAM_INFO
	.align		4
.L_141:
        /*0028*/ 	.byte	0x04, 0x17
        /*002a*/ 	.short	(.L_143 - .L_142)
.L_142:
        /*002c*/ 	.word	0x00000000
        /*0030*/ 	.short	0x0000
        /*0032*/ 	.short	0x0000
        /*0034*/ 	.byte	0x00, 0xf0, 0x21, 0x00


	//----- nvinfo : EIATTR_SPARSE_MMA_MASK
	.align		4
.L_143:
        /*0038*/ 	.byte	0x03, 0x50
        /*003a*/ 	.short	0x0000


	//----- nvinfo : EIATTR_MAXREG_COUNT
	.align		4
        /*003c*/ 	.byte	0x03, 0x1b
        /*003e*/ 	.short	0x00ff


	//----- nvinfo : EIATTR_NUM_BARRIERS
	.align		4
        /*0040*/ 	.byte	0x02, 0x4c
        /*0042*/ 	.byte	0x01
	.zero		1


	//----- nvinfo : EIATTR_MERCURY_ISA_VERSION
	.align		4
        /*0044*/ 	.byte	0x03, 0x5f
        /*0046*/ 	.short	0x0101


	//----- nvinfo : EIATTR_VRC_CTA_INIT_COUNT
	.align		4
        /*0048*/ 	.byte	0x02, 0x4a
	.zero		1
	.zero		1


	//----- nvinfo : EIATTR_EXIT_INSTR_OFFSETS
	.align		4
        /*004c*/ 	.byte	0x04, 0x1c
        /*004e*/ 	.short	(.L_145 - .L_144)


	//   ....[0]....
.L_144:
        /*0050*/ 	.word	0x00000230


	//   ....[1]....
        /*0054*/ 	.word	0x000002a0


	//----- nvinfo : EIATTR_CBANK_PARAM_SIZE
	.align		4
.L_145:
        /*0058*/ 	.byte	0x03, 0x19
        /*005a*/ 	.short	0x0018


	//----- nvinfo : EIATTR_PARAM_CBANK
	.align		4
        /*005c*/ 	.byte	0x04, 0x0a
        /*005e*/ 	.short	(.L_147 - .L_146)
	.align		4
.L_146:
        /*0060*/ 	.word	index@(.nv.constant0._Z23reduction_1_interleavedmPKfPf)
        /*0064*/ 	.short	0x0380
        /*0066*/ 	.short	0x0018


	//----- nvinfo : EIATTR_SW_WAR
	.align		4
.L_147:
        /*0068*/ 	.byte	0x04, 0x36
        /*006a*/ 	.short	(.L_149 - .L_148)
.L_148:
        /*006c*/ 	.word	0x00000008
.L_149:


//--------------------- .nv.callgraph             --------------------------
	.section	.nv.callgraph,"",@"SHT_CUDA_CALLGRAPH"
	.align	4
	.sectionentsize	8
	.align		4
        /*0000*/ 	.word	0x00000000
	.align		4
        /*0004*/ 	.word	0xffffffff
	.align		4
        /*0008*/ 	.word	0x00000000
	.align		4
        /*000c*/ 	.word	0xfffffffe
	.align		4
        /*0010*/ 	.word	0x00000000
	.align		4
        /*0014*/ 	.word	0xfffffffd
	.align		4
        /*0018*/ 	.word	0x00000000
	.align		4
        /*001c*/ 	.word	0xfffffffc


//--------------------- .text._Z9ws_reducemPfS_   --------------------------
	.section	.text._Z9ws_reducemPfS_,"ax",@progbits
	.align	128
        .global         _Z9ws_reducemPfS_
        .type           _Z9ws_reducemPfS_,@function
        .size           _Z9ws_reducemPfS_,(.L_x_28 - _Z9ws_reducemPfS_)
        .other          _Z9ws_reducemPfS_,@"STO_CUDA_ENTRY STV_DEFAULT"
_Z9ws_reducemPfS_:
.text._Z9ws_reducemPfS_:
[----:B------:R-:W-:Y:S01]  /*0000*/  LDC R1, c[0x0][0x37c] ;  /* 0x0000df00ff017b82 */ /* 0x000fe20000000800 */
[----:B------:R-:W0:Y:S07]  /*0010*/  S2R R0, SR_TID.X ;  /* 0x0000000000007919 */ /* 0x000e2e0000002100 */
[----:B------:R-:W1:Y:S01]  /*0020*/  LDC R2, c[0x0][0x360] ;  /* 0x0000d800ff027b82 */ /* 0x000e620000000800 */
[----:B------:R-:W2:Y:S01]  /*0030*/  LDCU.64 UR8, c[0x0][0x380] ;  /* 0x00007000ff0877ac */ /* 0x000ea20008000a00 */
[----:B------:R-:W-:Y:S01]  /*0040*/  BSSY.RECONVERGENT B0, `(.L_x_0) ;  /* 0x000001e000007945 */ /* 0x000fe20003800200 */
[----:B------:R-:W-:Y:S01]  /*0050*/  HFMA2 R10, -RZ, RZ, 0, 0 ;  /* 0x00000000ff0a7431 */ /* 0x000fe200000001ff */
[----:B------:R-:W3:Y:S04]  /*0060*/  LDCU.64 UR10, c[0x0][0x388] ;  /* 0x00007100ff0a77ac */ /* 0x000ee80008000a00 */
[----:B------:R-:W0:Y:S01]  /*0070*/  S2UR UR4, SR_CTAID.X ;  /* 0x00000000000479c3 */ /* 0x000e220000002500 */
[----:B-1----:R-:W-:-:S04]  /*0080*/  IMAD.SHL.U32 R3, R2, 0x2, RZ ;  /* 0x0000000202037824 */ /* 0x002fc800078e00ff */
[----:B0-----:R-:W-:Y:S01]  /*0090*/  IMAD R7, R3, UR4, R0 ;  /* 0x0000000403077c24 */ /* 0x001fe2000f8e0200 */
[----:B------:R-:W0:Y:S03]  /*00a0*/  LDCU.64 UR4, c[0x0][0x358] ;  /* 0x00006b00ff0477ac */ /* 0x000e260008000a00 */
[----:B------:R-:W-:-:S05]  /*00b0*/  IMAD.IADD R6, R7, 0x1, R2 ;  /* 0x0000000107067824 */ /* 0x000fca00078e0202 */
[----:B--2---:R-:W-:-:S04]  /*00c0*/  ISETP.GE.U32.AND P0, PT, R6, UR8, PT ;  /* 0x0000000806007c0c */ /* 0x004fc8000bf06070 */
[----:B------:R-:W-:-:S13]  /*00d0*/  ISETP.GE.U32.AND.EX P0, PT, RZ, UR9, PT, P0 ;  /* 0x00000009ff007c0c */ /* 0x000fda000bf06100 */
[----:B0--3--:R-:W-:Y:S05]  /*00e0*/  @P0 BRA `(.L_x_1) ;  /* 0x00000000004c0947 */ /* 0x009fea0003800000 */
[----:B------:R-:W0:Y:S01]  /*00f0*/  LDC.64 R4, c[0x0][0x388] ;  /* 0x0000e200ff047b82 */ /* 0x000e220000000a00 */
[----:B------:R-:W1:Y:S01]  /*0100*/  LDCU UR6, c[0x0][0x370] ;  /* 0x00006e00ff0677ac */ /* 0x000e620008000800 */
[----:B------:R-:W-:Y:S01]  /*0110*/  IMAD.MOV.U32 R11, RZ, RZ, R7 ;  /* 0x000000ffff0b7224 */ /* 0x000fe200078e0007 */
[----:B------:R-:W-:Y:S01]  /*0120*/  MOV R13, R6 ;  /* 0x00000006000d7202 */ /* 0x000fe20000000f00 */
[----:B------:R-:W-:Y:S01]  /*0130*/  IMAD.MOV.U32 R14, RZ, RZ, RZ ;  /* 0x000000ffff0e7224 */ /* 0x000fe200078e00ff */
[----:B------:R-:W-:Y:S01]  /*0140*/  MOV R10, RZ ;  /* 0x000000ff000a7202 */ /* 0x000fe20000000f00 */
[----:B-1----:R-:W-:-:S07]  /*0150*/  IMAD R12, R3, UR6, RZ ;  /* 0x00000006030c7c24 */ /* 0x002fce000f8e02ff */
.L_x_2:
[----:B------:R-:W-:Y:S01]  /*0160*/  LEA R8, P0, R13, UR10, 0x2 ;  /* 0x0000000a0d087c11 */ /* 0x000fe2000f8010ff */
[----:B0-----:R-:W-:-:S03]  /*0170*/  IMAD.WIDE.U32 R6, R11, 0x4, R4 ;  /* 0x000000040b067825 */ /* 0x001fc600078e0004 */
[----:B------:R-:W-:-:S03]  /*0180*/  LEA.HI.X R9, R13, UR11, R14, 0x2, P0 ;  /* 0x0000000b0d097c11 */ /* 0x000fc600080f140e */
[----:B------:R-:W2:Y:S04]  /*0190*/  LDG.E R6, desc[UR4][R6.64] ;  /* 0x0000000406067981 */ /* 0x000ea8000c1e1900 */
[----:B------:R-:W2:Y:S01]  /*01a0*/  LDG.E R9, desc[UR4][R8.64] ;  /* 0x0000000408097981 */ /* 0x000ea2000c1e1900 */
[----:B------:R-:W-:-:S05]  /*01b0*/  IMAD.IADD R11, R12, 0x1, R11 ;  /* 0x000000010c0b7824 */ /* 0x000fca00078e020b */
[----:B------:R-:W-:-:S04]  /*01c0*/  IADD3 R13, PT, PT, R11, R2, RZ ;  /* 0x000000020b0d7210 */ /* 0x000fc80007ffe0ff */
[----:B------:R-:W-:-:S04]  /*01d0*/  ISETP.GE.U32.AND P0, PT, R13, UR8, PT ;  /* 0x000000080d007c0c */ /* 0x000fc8000bf06070 */
[----:B------:R-:W-:Y:S01]  /*01e0*/  ISETP.GE.U32.AND.EX P0, PT, RZ, UR9, PT, P0 ;  /* 0x00000009ff007c0c */ /* 0x000fe2000bf06100 */
[----:B--2---:R-:W-:-:S04]  /*01f0*/  FADD R3, R6, R9 ;  /* 0x0000000906037221 */ /* 0x004fc80000000000 */
[----:B------:R-:W-:-:S08]  /*0200*/  FADD R10, R3, R10 ;  /* 0x0000000a030a7221 */ /* 0x000fd00000000000 */
[----:B------:R-:W-:Y:S05]  /*0210*/  @!P0 BRA `(.L_x_2) ;  /* 0xfffffffc00d08947 */ /* 0x000fea000383ffff */
.L_x_1:
[----:B------:R-:W-:Y:S05]  /*0220*/  BSYNC.RECONVERGENT B0 ;  /* 0x0000000000007941 */ /* 0x000fea0003800200 */
.L_x_0:
[----:B------:R-:W0:Y:S01]  /*0230*/  SHFL.DOWN PT, R3, R10, 0x10, 0x1f ;  /* 0x0a001f000a037f89 */ /* 0x000e2200000e0000 */
[----:B------:R-:W-:Y:S01]  /*0240*/  ISETP.GT.U32.AND P1, PT, R0, 0x1f, PT ;  /* 0x0000001f0000780c */ /* 0x000fe20003f24070 */
[----:B0-----:R-:W-:-:S05]  /*0250*/  FADD R4, R3, R10 ;  /* 0x0000000a03047221 */ /* 0x001fca0000000000 */
[----:B------:R-:W0:Y:S02]  /*0260*/  SHFL.DOWN PT, R3, R4, 0x8, 0x1f ;  /* 0x09001f0004037f89 */ /* 0x000e2400000e0000 */
[----:B0-----:R-:W-:Y:S01]  /*0270*/  FADD R5, R4, R3 ;  /* 0x0000000304057221 */ /* 0x001fe20000000000 */
[----:B------:R-:W-:-:S04]  /*0280*/  LOP3.LUT R3, R0, 0x1f, RZ, 0xc0, !PT ;  /* 0x0000001f00037812 */ /* 0x000fc800078ec0ff */
[----:B------:R-:W0:Y:S01]  /*0290*/  SHFL.DOWN PT, R6, R5, 0x4, 0x1f ;  /* 0x08801f0005067f89 */ /* 0x000e2200000e0000 */
[----:B------:R-:W-:-:S13]  /*02a0*/  ISETP.NE.AND P0, PT, R3, RZ, PT ;  /* 0x000000ff0300720c */ /* 0x000fda0003f05270 */
[----:B------:R-:W1:Y:S01]  /*02b0*/  @!P0 S2R R12, SR_CgaCtaId ;  /* 0x00000000000c8919 */ /* 0x000e620000008800 */
[----:B------:R-:W-:Y:S02]  /*02c0*/  @!P0 MOV R9, 0x400 ;  /* 0x0000040000098802 */ /* 0x000fe40000000f00 */
[----:B------:R-:W-:-:S04]  /*02d0*/  @!P0 SHF.R.U32.HI R4, RZ, 0x3, R0 ;  /* 0x00000003ff048819 */ /* 0x000fc80000011600 */
[----:B------:R-:W-:Y:S01]  /*02e0*/  @!P0 LOP3.LUT R4, R4, 0x7c, RZ, 0xc0, !PT ;  /* 0x0000007c04048812 */ /* 0x000fe200078ec0ff */
[----:B0-----:R-:W-:-:S05]  /*02f0*/  FADD R6, R5, R6 ;  /* 0x0000000605067221 */ /* 0x001fca0000000000 */
[----:B------:R-:W0:Y:S01]  /*0300*/  SHFL.DOWN PT, R7, R6, 0x2, 0x1f ;  /* 0x08401f0006077f89 */ /* 0x000e2200000e0000 */
[----:B-1----:R-:W-:-:S05]  /*0310*/  @!P0 LEA R9, R12, R9, 0x18 ;  /* 0x000000090c098211 */ /* 0x002fca00078ec0ff */
[----:B------:R-:W-:Y:S02]  /*0320*/  @!P0 IMAD.IADD R4, R4, 0x1, R9 ;  /* 0x0000000104048824 */ /* 0x000fe400078e0209 */
[----:B0-----:R-:W-:-:S05]  /*0330*/  FADD R7, R6, R7 ;  /* 0x0000000706077221 */ /* 0x001fca0000000000 */
[----:B------:R-:W0:Y:S02]  /*0340*/  SHFL.DOWN PT, R8, R7, 0x1, 0x1f ;  /* 0x08201f0007087f89 */ /* 0x000e2400000e0000 */
[----:B0-----:R-:W-:-:S05]  /*0350*/  FADD R5, R7, R8 ;  /* 0x0000000807057221 */ /* 0x001fca0000000000 */
[----:B------:R0:W-:Y:S01]  /*0360*/  @!P0 STS [R4], R5 ;  /* 0x0000000504008388 */ /* 0x0001e20000000800 */
[----:B------:R-:W-:Y:S06]  /*0370*/  BAR.SYNC.DEFER_BLOCKING 0x0 ;  /* 0x0000000000007b1d */ /* 0x000fec0000010000 */
[----:B------:R-:W-:Y:S05]  /*0380*/  @P1 EXIT ;  /* 0x000000000000194d */ /* 0x000fea0003800000 */
[----:B0-----:R-:W-:-:S04]  /*0390*/  SHF.R.U32.HI R5, RZ, 0x5, R2 ;  /* 0x00000005ff057819 */ /* 0x001fc80000011602 */
[----:B------:R-:W-:-:S13]  /*03a0*/  ISETP.GE.U32.AND P0, PT, R0, R5, PT ;  /* 0x000000050000720c */ /* 0x000fda0003f06070 */
[----:B------:R-:W0:Y:S01]  /*03b0*/  @!P0 S2R R5, SR_CgaCtaId ;  /* 0x0000000000058919 */ /* 0x000e220000008800 */
[----:B------:R-:W-:-:S04]  /*03c0*/  @!P0 MOV R2, 0x400 ;  /* 0x0000040000028802 */ /* 0x000fc80000000f00 */
[----:B0-----:R-:W-:Y:S02]  /*03d0*/  @!P0 LEA R4, R5, R2, 0x18 ;  /* 0x0000000205048211 */ /* 0x001fe400078ec0ff */
[----:B------:R-:W-:-:S03]  /*03e0*/  MOV R2, RZ ;  /* 0x000000ff00027202 */ /* 0x000fc60000000f00 */
[----:B------:R-:W-:-:S05]  /*03f0*/  @!P0 IMAD R3, R3, 0x4, R4 ;  /* 0x0000000403038824 */ /* 0x000fca00078e0204 */
[----:B------:R-:W0:Y:S01]  /*0400*/  @!P0 LDS R2, [R3] ;  /* 0x0000000003028984 */ /* 0x000e220000000800 */
[----:B------:R-:W-:-:S03]  /*0410*/  ISETP.NE.AND P0, PT, R0, RZ, PT ;  /* 0x000000ff0000720c */ /* 0x000fc60003f05270 */
[----:B0-----:R-:W0:Y:S02]  /*0420*/  SHFL.DOWN PT, R5, R2, 0x10, 0x1f ;  /* 0x0a001f0002057f89 */ /* 0x001e2400000e0000 */
[----:B0-----:R-:W-:-:S05]  /*0430*/  FADD R5, R5, R2 ;  /* 0x0000000205057221 */ /* 0x001fca0000000000 */
[----:B------:R-:W0:Y:S02]  /*0440*/  SHFL.DOWN PT, R4, R5, 0x8, 0x1f ;  /* 0x09001f0005047f89 */ /* 0x000e2400000e0000 */
[----:B0-----:R-:W-:-:S05]  /*0450*/  FADD R4, R5, R4 ;  /* 0x0000000405047221 */ /* 0x001fca0000000000 */
[----:B------:R-:W0:Y:S02]  /*0460*/  SHFL.DOWN PT, R7, R4, 0x4, 0x1f ;  /* 0x08801f0004077f89 */ /* 0x000e2400000e0000 */
[----:B0-----:R-:W-:-:S05]  /*0470*/  FADD R7, R4, R7 ;  /* 0x0000000704077221 */ /* 0x001fca0000000000 */
[----:B------:R-:W0:Y:S02]  /*0480*/  SHFL.DOWN PT, R6, R7, 0x2, 0x1f ;  /* 0x08401f0007067f89 */ /* 0x000e2400000e0000 */
[----:B0-----:R-:W-:-:S05]  /*0490*/  FADD R6, R7, R6 ;  /* 0x0000000607067221 */ /* 0x001fca0000000000 */
[----:B------:R0:W1:Y:S01]  /*04a0*/  SHFL.DOWN PT, R9, R6, 0x1, 0x1f ;  /* 0x08201f0006097f89 */ /* 0x00006200000e0000 */
[----:B------:R-:W-:Y:S01]  /*04b0*/  NOP ;  /* 0x0000000000007918 */ /* 0x000fe20000000000 */
[----:B------:R-:W-:Y:S05]  /*04c0*/  @P0 EXIT ;  /* 0x000000000000094d */ /* 0x000fea0003800000 */
[----:B------:R-:W2:Y:S01]  /*04d0*/  LDC.64 R2, c[0x0][0x390] ;  /* 0x0000e400ff027b82 */ /* 0x000ea20000000a00 */
[----:B-1----:R-:W-:-:S05]  /*04e0*/  FADD R9, R6, R9 ;  /* 0x0000000906097221 */ /* 0x002fca0000000000 */
[----:B--2---:R-:W-:Y:S01]  /*04f0*/  REDG.E.ADD.F32.FTZ.RN.STRONG.GPU desc[UR4][R2.64], R9 ;  /* 0x00000009020079a6 */ /* 0x004fe2000c12f304 */
[----:B------:R-:W-:Y:S05]  /*0500*/  EXIT ;  /* 0x000000000000794d */ /* 0x000fea0003800000 */
.L_x_3:
[----:B------:R-:W-:-:S00]  /*0510*/  BRA `(.L_x_3) ;  /* 0xfffffffc00fc7947 */ /* 0x000fc0000383ffff */
[----:B------:R-:W-:-:S00]  /*0520*/  NOP ;  /* 0x0000000000007918 */ /* 0x000fc00000000000 */
        /* <DEDUP_REMOVED lines=13> */
.L_x_28:


//--------------------- .text._Z22reduction_6_sequentialmPKfPf --------------------------
	.section	.text._Z22reduction_6_sequentialmPKfPf,"ax",@progbits
	.align	128
        .global         _Z22reduction_6_sequentialmPKfPf
        .type           _Z22reduction_6_sequentialmPKfPf,@function
        .size           _Z22reduction_6_sequentialmPKfPf,(.L_x_29 - _Z22reduction_6_sequentialmPKfPf)
        .other          _Z22reduction_6_sequentialmPKfPf,@"STO_CUDA_ENTRY STV_DEFAULT"
_Z22reduction_6_sequentialmPKfPf:
.text._Z22reduction_6_sequentialmPKfPf:
[----:B------:R-:W-:Y:S01]  /*0000*/  LDC R1, c[0x0][0x37c] ;  /* 0x0000df00ff017b82 */ /* 0x000fe20000000800 */
[----:B------:R-:W0:Y:S07]  /*0010*/  S2R R4, SR_TID.X ;  /* 0x0000000000047919 */ /* 0x000e2e0000002100 */
[----:B------:R-:W1:Y:S01]  /*0020*/  S2UR UR5, SR_CgaCtaId ;  /* 0x00000000000579c3 */ /* 0x000e620000008800 */
[----:B------:R-:W2:Y:S01]  /*0030*/  LDCU.64 UR10, c[0x0][0x380] ;  /* 0x00007000ff0a77ac */ /* 0x000ea20008000a00 */
[----:B------:R-:W-:Y:S01]  /*0040*/  BSSY.RECONVERGENT B0, `(.L_x_4) ;  /* 0x0000025000007945 */ /* 0x000fe20003800200 */
[----:B------:R-:W-:Y:S01]  /*0050*/  UMOV UR4, 0x400 ;  /* 0x0000040000047882 */ /* 0x000fe20000000000 */
[----:B------:R-:W3:Y:S04]  /*0060*/  LDCU.64 UR6, c[0x0][0x358] ;  /* 0x00006b00ff0677ac */ /* 0x000ee80008000a00 */
[----:B------:R-:W4:Y:S08]  /*0070*/  LDC R10, c[0x0][0x360] ;  /* 0x0000d800ff0a7b82 */ /* 0x000f300000000800 */
[----:B------:R-:W5:Y:S01]  /*0080*/  S2UR UR8, SR_CTAID.X ;  /* 0x00000000000879c3 */ /* 0x000f620000002500 */
[----:B-1----:R-:W-:-:S06]  /*0090*/  ULEA UR4, UR5, UR4, 0x18 ;  /* 0x0000000405047291 */ /* 0x002fcc000f8ec0ff */
[----:B0-----:R-:W-:Y:S01]  /*00a0*/  LEA R0, R4, UR4, 0x2 ;  /* 0x0000000404007c11 */ /* 0x001fe2000f8e10ff */
[----:B----4-:R-:W-:-:S04]  /*00b0*/  IMAD.SHL.U32 R5, R10, 0x2, RZ ;  /* 0x000000020a057824 */ /* 0x010fc800078e00ff */
[----:B------:R0:W-:Y:S01]  /*00c0*/  STS [R0], RZ ;  /* 0x000000ff00007388 */ /* 0x0001e20000000800 */
[----:B-----5:R-:W-:Y:S01]  /*00d0*/  IMAD R6, R5, UR8, R4 ;  /* 0x0000000805067c24 */ /* 0x020fe2000f8e0204 */
[----:B------:R-:W1:Y:S04]  /*00e0*/  LDCU.64 UR8, c[0x0][0x388] ;  /* 0x00007100ff0877ac */ /* 0x000e680008000a00 */
[----:B--2---:R-:W-:-:S04]  /*00f0*/  ISETP.GE.U32.AND P0, PT, R6, UR10, PT ;  /* 0x0000000a06007c0c */ /* 0x004fc8000bf06070 */
[----:B------:R-:W-:-:S13]  /*0100*/  ISETP.GE.U32.AND.EX P0, PT, RZ, UR11, PT, P0 ;  /* 0x0000000bff007c0c */ /* 0x000fda000bf06100 */
[----:B01-3--:R-:W-:Y:S05]  /*0110*/  @P0 BRA `(.L_x_5) ;  /* 0x00000000005c0947 */ /* 0x00bfea0003800000 */
[----:B------:R-:W0:Y:S01]  /*0120*/  LDC.64 R2, c[0x0][0x388] ;  /* 0x0000e200ff027b82 */ /* 0x000e220000000a00 */
[----:B------:R-:W1:Y:S01]  /*0130*/  LDCU UR4, c[0x0][0x370] ;  /* 0x00006e00ff0477ac */ /* 0x000e620008000800 */
[----:B------:R-:W-:Y:S01]  /*0140*/  HFMA2 R13, -RZ, RZ, 0, 0 ;  /* 0x00000000ff0d7431 */ /* 0x000fe200000001ff */
[----:B------:R-:W-:Y:S01]  /*0150*/  BSSY.RECONVERGENT B1, `(.L_x_6) ;  /* 0x0000012000017945 */ /* 0x000fe20003800200 */
[----:B------:R-:W-:Y:S01]  /*0160*/  IMAD.MOV.U32 R11, RZ, RZ, R6 ;  /* 0x000000ffff0b7224 */ /* 0x000fe200078e0006 */
[----:B------:R-:W-:Y:S01]  /*0170*/  MOV R15, R6 ;  /* 0x00000006000f7202 */ /* 0x000fe20000000f00 */
[----:B------:R-:W-:Y:S02]  /*0180*/  IMAD.MOV.U32 R16, RZ, RZ, RZ ;  /* 0x000000ffff107224 */ /* 0x000fe400078e00ff */
[----:B-1----:R-:W-:-:S07]  /*0190*/  IMAD R12, R5, UR4, RZ ;  /* 0x00000004050c7c24 */ /* 0x002fce000f8e02ff */
.L_x_7:
[----:B------:R-:W-:Y:S01]  /*01a0*/  IMAD.IADD R7, R10, 0x1, R11 ;  /* 0x000000010a077824 */ /* 0x000fe200078e020b */
[----:B------:R-:W-:-:S03]  /*01b0*/  LEA R8, P0, R15, UR8, 0x2 ;  /* 0x000000080f087c11 */ /* 0x000fc6000f8010ff */
[----:B0-----:R-:W-:Y:S01]  /*01c0*/  IMAD.WIDE.U32 R6, R7, 0x4, R2 ;  /* 0x0000000407067825 */ /* 0x001fe200078e0002 */
[----:B------:R-:W-:-:S05]  /*01d0*/  LEA.HI.X R9, R15, UR9, R16, 0x2, P0 ;  /* 0x000000090f097c11 */ /* 0x000fca00080f1410 */
[----:B------:R-:W2:Y:S04]  /*01e0*/  LDG.E R7, desc[UR6][R6.64] ;  /* 0x0000000606077981 */ /* 0x000ea8000c1e1900 */
[----:B------:R-:W2:Y:S01]  /*01f0*/  LDG.E R8, desc[UR6][R8.64] ;  /* 0x0000000608087981 */ /* 0x000ea2000c1e1900 */
[----:B------:R-:W-:-:S04]  /*0200*/  IADD3 R15, PT, PT, R12, R11, RZ ;  /* 0x0000000b0c0f7210 */ /* 0x000fc80007ffe0ff */
[----:B------:R-:W-:Y:S01]  /*0210*/  ISETP.GE.U32.AND P0, PT, R15, UR10, PT ;  /* 0x0000000a0f007c0c */ /* 0x000fe2000bf06070 */
[----:B------:R-:W-:-:S03]  /*0220*/  IMAD.MOV.U32 R11, RZ, RZ, R15 ;  /* 0x000000ffff0b7224 */ /* 0x000fc600078e000f */
[----:B------:R-:W-:Y:S01]  /*0230*/  ISETP.GE.U32.AND.EX P0, PT, RZ, UR11, PT, P0 ;  /* 0x0000000bff007c0c */ /* 0x000fe2000bf06100 */
[----:B--2---:R-:W-:-:S04]  /*0240*/  FADD R14, R8, R7 ;  /* 0x00000007080e7221 */ /* 0x004fc80000000000 */
[----:B------:R-:W-:-:S08]  /*0250*/  FADD R13, R14, R13 ;  /* 0x0000000d0e0d7221 */ /* 0x000fd00000000000 */
[----:B------:R-:W-:Y:S05]  /*0260*/  @!P0 BRA `(.L_x_7) ;  /* 0xfffffffc00cc8947 */ /* 0x000fea000383ffff */
[----:B------:R-:W-:Y:S05]  /*0270*/  BSYNC.RECONVERGENT B1 ;  /* 0x0000000000017941 */ /* 0x000fea0003800200 */
.L_x_6:
[----:B------:R0:W-:Y:S02]  /*0280*/  STS [R0], R13 ;  /* 0x0000000d00007388 */ /* 0x0001e40000000800 */
.L_x_5:
[----:B------:R-:W-:Y:S05]  /*0290*/  BSYNC.RECONVERGENT B0 ;  /* 0x0000000000007941 */ /* 0x000fea0003800200 */
.L_x_4:
[----:B------:R-:W-:Y:S01]  /*02a0*/  BAR.SYNC.DEFER_BLOCKING 0x0 ;  /* 0x0000000000007b1d */ /* 0x000fe20000010000 */
[----:B------:R-:W-:Y:S02]  /*02b0*/  ISETP.GE.U32.AND P1, PT, R10, 0x42, PT ;  /* 0x000000420a00780c */ /* 0x000fe40003f26070 */
[----:B------:R-:W-:-:S11]  /*02c0*/  ISETP.GT.U32.AND P0, PT, R4, 0x1f, PT ;  /* 0x0000001f0400780c */ /* 0x000fd60003f04070 */
[----:B------:R-:W-:Y:S05]  /*02d0*/  @!P1 BRA `(.L_x_8) ;  /* 0x00000000002c9947 */ /* 0x000fea0003800000 */
.L_x_9:
[----:B------:R-:W-:-:S04]  /*02e0*/  SHF.R.U32.HI R5, RZ, 0x1, R10 ;  /* 0x00000001ff057819 */ /* 0x000fc8000001160a */
[----:B------:R-:W-:-:S13]  /*02f0*/  ISETP.GE.U32.AND P1, PT, R4, R5, PT ;  /* 0x000000050400720c */ /* 0x000fda0003f26070 */
[----:B------:R-:W-:Y:S01]  /*0300*/  @!P1 LEA R2, R5, R0, 0x2 ;  /* 0x0000000005029211 */ /* 0x000fe200078e10ff */
[----:B------:R-:W-:Y:S05]  /*0310*/  @!P1 LDS R3, [R0] ;  /* 0x0000000000039984 */ /* 0x000fea0000000800 */
[----:B------:R-:W1:Y:S02]  /*0320*/  @!P1 LDS R2, [R2] ;  /* 0x0000000002029984 */ /* 0x000e640000000800 */
[----:B-1----:R-:W-:-:S05]  /*0330*/  @!P1 FADD R3, R2, R3 ;  /* 0x0000000302039221 */ /* 0x002fca0000000000 */
[----:B------:R1:W-:Y:S01]  /*0340*/  @!P1 STS [R0], R3 ;  /* 0x0000000300009388 */ /* 0x0003e20000000800 */
[----:B------:R-:W-:Y:S01]  /*0350*/  BAR.SYNC.DEFER_BLOCKING 0x0 ;  /* 0x0000000000007b1d */ /* 0x000fe20000010000 */
[----:B------:R-:W-:Y:S02]  /*0360*/  ISETP.GT.U32.AND P1, PT, R10, 0x83, PT ;  /* 0x000000830a00780c */ /* 0x000fe40003f24070 */
[----:B------:R-:W-:-:S11]  /*0370*/  MOV R10, R5 ;  /* 0x00000005000a7202 */ /* 0x000fd60000000f00 */
[----:B-1----:R-:W-:Y:S05]  /*0380*/  @P1 BRA `(.L_x_9) ;  /* 0xfffffffc00d41947 */ /* 0x002fea000383ffff */
.L_x_8:
[----:B------:R-:W-:Y:S05]  /*0390*/  @P0 EXIT ;  /* 0x000000000000094d */ /* 0x000fea0003800000 */
[----:B------:R-:W-:Y:S01]  /*03a0*/  LDS R2, [R0+0x80] ;  /* 0x0000800000027984 */ /* 0x000fe20000000800 */
[----:B------:R-:W-:-:S03]  /*03b0*/  ISETP.NE.AND P0, PT, R4, RZ, PT ;  /* 0x000000ff0400720c */ /* 0x000fc60003f05270 */
[----:B------:R-:W1:Y:S02]  /*03c0*/  LDS R3, [R0] ;  /* 0x0000000000037984 */ /* 0x000e640000000800 */
[----:B-1----:R-:W-:-:S05]  /*03d0*/  FADD R3, R2, R3 ;  /* 0x0000000302037221 */ /* 0x002fca0000000000 */
[----:B------:R-:W-:Y:S04]  /*03e0*/  STS [R0], R3 ;  /* 0x0000000300007388 */ /* 0x000fe80000000800 */
[----:B------:R-:W-:Y:S04]  /*03f0*/  LDS R2, [R0+0x40] ;  /* 0x0000400000027984 */ /* 0x000fe80000000800 */
        /* <DEDUP_REMOVED lines=18> */
[----:B------:R1:W-:Y:S01]  /*0520*/  STS [R0], R5 ;  /* 0x0000000500007388 */ /* 0x0003e20000000800 */
[----:B------:R-:W-:Y:S05]  /*0530*/  @P0 EXIT ;  /* 0x000000000000094d */ /* 0x000fea0003800000 */
[----:B------:R-:W2:Y:S01]  /*0540*/  S2UR UR5, SR_CgaCtaId ;  /* 0x00000000000579c3 */ /* 0x000ea20000008800 */
[----:B------:R-:W-:-:S07]  /*0550*/  UMOV UR4, 0x400 ;  /* 0x0000040000047882 */ /* 0x000fce0000000000 */
[----:B------:R-:W3:Y:S01]  /*0560*/  LDC.64 R2, c[0x0][0x390] ;  /* 0x0000e400ff027b82 */ /* 0x000ee20000000a00 */
[----:B--2---:R-:W-:-:S09]  /*0570*/  ULEA UR4, UR5, UR4, 0x18 ;  /* 0x0000000405047291 */ /* 0x004fd2000f8ec0ff */
[----:B-1----:R-:W3:Y:S04]  /*0580*/  LDS R5, [UR4] ;  /* 0x00000004ff057984 */ /* 0x002ee80008000800 */
[----:B---3--:R-:W-:Y:S01]  /*0590*/  REDG.E.ADD.F32.FTZ.RN.STRONG.GPU desc[UR6][R2.64], R5 ;  /* 0x00000005020079a6 */ /* 0x008fe2000c12f306 */
[----:B------:R-:W-:Y:S05]  /*05a0*/  EXIT ;  /* 0x000000000000794d */ /* 0x000fea0003800000 */
.L_x_10:
        /* <DEDUP_REMOVED lines=13> */
.L_x_29:


//--------------------- .text._Z22reduction_5_sequentialmPKfPf --------------------------
	.section	.text._Z22reduction_5_sequentialmPKfPf,"ax",@progbits
	.align	128
        .global         _Z22reduction_5_sequentialmPKfPf
        .type           _Z22reduction_5_sequentialmPKfPf,@function
        .size           _Z22reduction_5_sequentialmPKfPf,(.L_x_30 - _Z22reduction_5_sequentialmPKfPf)
        .other          _Z22reduction_5_sequentialmPKfPf,@"STO_CUDA_ENTRY STV_DEFAULT"
_Z22reduction_5_sequentialmPKfPf:
.text._Z22reduction_5_sequentialmPKfPf:
[----:B------:R-:W-:Y:S01]  /*0000*/  LDC R1, c[0x0][0x37c] ;  /* 0x0000df00ff017b82 */ /* 0x000fe20000000800 */
[----:B------:R-:W0:Y:S07]  /*0010*/  S2R R0, SR_TID.X ;  /* 0x0000000000007919 */ /* 0x000e2e0000002100 */
[----:B------:R-:W1:Y:S01]  /*0020*/  S2UR UR4, SR_CTAID.X ;  /* 0x00000000000479c3 */ /* 0x000e620000002500 */
[----:B------:R-:W2:Y:S07]  /*0030*/  LDCU.64 UR6, c[0x0][0x380] ;  /* 0x00007000ff0677ac */ /* 0x000eae0008000a00 */
[----:B------:R-:W1:Y:S02]  /*0040*/  LDC R8, c[0x0][0x360] ;  /* 0x0000d800ff087b82 */ /* 0x000e640000000800 */
[----:B-1----:R-:W-:-:S04]  /*0050*/  IMAD R3, R8, UR4, RZ ;  /* 0x0000000408037c24 */ /* 0x002fc8000f8e02ff */
[----:B0-----:R-:W-:-:S04]  /*0060*/  IMAD R5, R3, 0x2, R0 ;  /* 0x0000000203057824 */ /* 0x001fc800078e0200 */
[----:B------:R-:W-:-:S05]  /*0070*/  IMAD.IADD R6, R5, 0x1, R8 ;  /* 0x0000000105067824 */ /* 0x000fca00078e0208 */
[----:B--2---:R-:W-:-:S04]  /*0080*/  ISETP.GE.U32.AND P0, PT, R6, UR6, PT ;  /* 0x0000000606007c0c */ /* 0x004fc8000bf06070 */
[----:B------:R-:W-:Y:S01]  /*0090*/  ISETP.GE.U32.AND.EX P0, PT, RZ, UR7, PT, P0 ;  /* 0x00000007ff007c0c */ /* 0x000fe2000bf06100 */
[----:B------:R-:W0:-:S12]  /*00a0*/  LDCU.64 UR6, c[0x0][0x358] ;  /* 0x00006b00ff0677ac */ /* 0x000e180008000a00 */
[----:B------:R-:W1:Y:S08]  /*00b0*/  @!P0 LDC.64 R10, c[0x0][0x388] ;  /* 0x0000e200ff0a8b82 */ /* 0x000e700000000a00 */
[----:B------:R-:W2:Y:S01]  /*00c0*/  @!P0 LDC.64 R2, c[0x0][0x388] ;  /* 0x0000e200ff028b82 */ /* 0x000ea20000000a00 */
[----:B-1----:R-:W-:Y:S01]  /*00d0*/  @!P0 LEA R4, P1, R6, R10, 0x2 ;  /* 0x0000000a06048211 */ /* 0x002fe200078210ff */
[----:B--2---:R-:W-:-:S03]  /*00e0*/  @!P0 IMAD.WIDE.U32 R2, R5, 0x4, R2 ;  /* 0x0000000405028825 */ /* 0x004fc600078e0002 */
[----:B------:R-:W-:-:S03]  /*00f0*/  @!P0 LEA.HI.X R5, R6, R11, RZ, 0x2, P1 ;  /* 0x0000000b06058211 */ /* 0x000fc600008f14ff */
[----:B0-----:R-:W2:Y:S04]  /*0100*/  @!P0 LDG.E R2, desc[UR6][R2.64] ;  /* 0x0000000602028981 */ /* 0x001ea8000c1e1900 */
[----:B------:R-:W2:Y:S01]  /*0110*/  @!P0 LDG.E R5, desc[UR6][R4.64] ;  /* 0x0000000604058981 */ /* 0x000ea2000c1e1900 */
[----:B------:R-:W0:Y:S01]  /*0120*/  S2UR UR5, SR_CgaCtaId ;  /* 0x00000000000579c3 */ /* 0x000e220000008800 */
[----:B------:R-:W-:Y:S01]  /*0130*/  UMOV UR4, 0x400 ;  /* 0x0000040000047882 */ /* 0x000fe20000000000 */
[----:B------:R-:W-:Y:S02]  /*0140*/  ISETP.GE.U32.AND P2, PT, R8, 0x42, PT ;  /* 0x000000420800780c */ /* 0x000fe40003f46070 */
[----:B------:R-:W-:Y:S01]  /*0150*/  ISETP.GT.U32.AND P1, PT, R0, 0x1f, PT ;  /* 0x0000001f0000780c */ /* 0x000fe20003f24070 */
[----:B0-----:R-:W-:-:S06]  /*0160*/  ULEA UR4, UR5, UR4, 0x18 ;  /* 0x0000000405047291 */ /* 0x001fcc000f8ec0ff */
[----:B------:R-:W-:Y:S01]  /*0170*/  LEA R6, R0, UR4, 0x2 ;  /* 0x0000000400067c11 */ /* 0x000fe2000f8e10ff */
[----:B--2---:R-:W-:-:S05]  /*0180*/  @!P0 FADD R7, R2, R5 ;  /* 0x0000000502078221 */ /* 0x004fca0000000000 */
[----:B------:R0:W-:Y:S01]  /*0190*/  @!P0 STS [R6], R7 ;  /* 0x0000000706008388 */ /* 0x0001e20000000800 */
[----:B------:R-:W-:Y:S06]  /*01a0*/  BAR.SYNC.DEFER_BLOCKING 0x0 ;  /* 0x0000000000007b1d */ /* 0x000fec0000010000 */
[----:B------:R-:W-:Y:S05]  /*01b0*/  @!P2 BRA `(.L_x_11) ;  /* 0x00000000002ca947 */ /* 0x000fea0003800000 */
.L_x_12:
        /* <DEDUP_REMOVED lines=11> */
.L_x_11:
        /* <DEDUP_REMOVED lines=11> */
[----:B0-----:R-:W0:Y:S02]  /*0320*/  LDS R7, [R6] ;  /* 0x0000000006077984 */ /* 0x001e240000000800 */
[----:B0-----:R-:W-:-:S05]  /*0330*/  FADD R7, R2, R7 ;  /* 0x0000000702077221 */ /* 0x001fca0000000000 */
[----:B------:R-:W-:Y:S04]  /*0340*/  STS [R6], R7 ;  /* 0x0000000706007388 */ /* 0x000fe80000000800 */
[----:B------:R-:W-:Y:S04]  /*0350*/  LDS R2, [R6+0x10] ;  /* 0x0000100006027984 */ /* 0x000fe80000000800 */
[----:B------:R-:W0:Y:S02]  /*0360*/  LDS R9, [R6] ;  /* 0x0000000006097984 */ /* 0x000e240000000800 */
        /* <DEDUP_REMOVED lines=9> */
[----:B------:R0:W-:Y:S01]  /*0400*/  STS [R6], R5 ;  /* 0x0000000506007388 */ /* 0x0001e20000000800 */
[----:B------:R-:W-:Y:S05]  /*0410*/  @P0 EXIT ;  /* 0x000000000000094d */ /* 0x000fea0003800000 */
[----:B------:R-:W1:Y:S01]  /*0420*/  S2UR UR5, SR_CgaCtaId ;  /* 0x00000000000579c3 */ /* 0x000e620000008800 */
[----:B------:R-:W-:-:S07]  /*0430*/  UMOV UR4, 0x400 ;  /* 0x0000040000047882 */ /* 0x000fce0000000000 */
[----:B------:R-:W2:Y:S01]  /*0440*/  LDC.64 R2, c[0x0][0x390] ;  /* 0x0000e400ff027b82 */ /* 0x000ea20000000a00 */
[----:B-1----:R-:W-:-:S09]  /*0450*/  ULEA UR4, UR5, UR4, 0x18 ;  /* 0x0000000405047291 */ /* 0x002fd2000f8ec0ff */
[----:B0-----:R-:W2:Y:S04]  /*0460*/  LDS R5, [UR4] ;  /* 0x00000004ff057984 */ /* 0x001ea80008000800 */
[----:B--2---:R-:W-:Y:S01]  /*0470*/  REDG.E.ADD.F32.FTZ.RN.STRONG.GPU desc[UR6][R2.64], R5 ;  /* 0x00000005020079a6 */ /* 0x004fe2000c12f306 */
[----:B------:R-:W-:Y:S05]  /*0480*/  EXIT ;  /* 0x000000000000794d */ /* 0x000fea0003800000 */
.L_x_13:
        /* <DEDUP_REMOVED lines=15> */
.L_x_30:


//--------------------- .text._Z22reduction_4_sequentialmPKfPf --------------------------
	.section	.text._Z22reduction_4_sequentialmPKfPf,"ax",@progbits
	.align	128
        .global         _Z22reduction_4_sequentialmPKfPf
        .type           _Z22reduction_4_sequentialmPKfPf,@function
        .size           _Z22reduction_4_sequentialmPKfPf,(.L_x_31 - _Z22reduction_4_sequentialmPKfPf)
        .other          _Z22reduction_4_sequentialmPKfPf,@"STO_CUDA_ENTRY STV_DEFAULT"
_Z22reduction_4_sequentialmPKfPf:
.text._Z22reduction_4_sequentialmPKfPf:
        /* <DEDUP_REMOVED lines=21> */
[----:B------:R-:W-:Y:S01]  /*0150*/  ISETP.NE.AND P1, PT, R9, RZ, PT ;  /* 0x000000ff0900720c */ /* 0x000fe20003f25270 */
[----:B0-----:R-:W-:-:S06]  /*0160*/  ULEA UR4, UR5, UR4, 0x18 ;  /* 0x0000000405047291 */ /* 0x001fcc000f8ec0ff */
[----:B------:R-:W-:Y:S01]  /*0170*/  LEA R0, R9, UR4, 0x2 ;  /* 0x0000000409007c11 */ /* 0x000fe2000f8e10ff */
[----:B--2---:R-:W-:-:S05]  /*0180*/  @!P0 FADD R7, R2, R5 ;  /* 0x0000000502078221 */ /* 0x004fca0000000000 */
[----:B------:R0:W-:Y:S01]  /*0190*/  @!P0 STS [R0], R7 ;  /* 0x0000000700008388 */ /* 0x0001e20000000800 */
[----:B------:R-:W-:Y:S06]  /*01a0*/  BAR.SYNC.DEFER_BLOCKING 0x0 ;  /* 0x0000000000007b1d */ /* 0x000fec0000010000 */
[----:B------:R-:W-:Y:S05]  /*01b0*/  @!P2 BRA `(.L_x_14) ;  /* 0x00000000002ca947 */ /* 0x000fea0003800000 */
.L_x_15:
[----:B------:R-:W-:-:S04]  /*01c0*/  SHF.R.U32.HI R4, RZ, 0x1, R6 ;  /* 0x00000001ff047819 */ /* 0x000fc80000011606 */
[----:B------:R-:W-:-:S13]  /*01d0*/  ISETP.GE.U32.AND P0, PT, R9, R4, PT ;  /* 0x000000040900720c */ /* 0x000fda0003f06070 */
[----:B------:R-:W-:Y:S01]  /*01e0*/  @!P0 IMAD R2, R4, 0x4, R0 ;  /* 0x0000000404028824 */ /* 0x000fe200078e0200 */
[----:B------:R-:W-:Y:S05]  /*01f0*/  @!P0 LDS R3, [R0] ;  /* 0x0000000000038984 */ /* 0x000fea0000000800 */
[----:B------:R-:W1:Y:S02]  /*0200*/  @!P0 LDS R2, [R2] ;  /* 0x0000000002028984 */ /* 0x000e640000000800 */
[----:B-1----:R-:W-:-:S05]  /*0210*/  @!P0 FADD R3, R2, R3 ;  /* 0x0000000302038221 */ /* 0x002fca0000000000 */
[----:B------:R1:W-:Y:S01]  /*0220*/  @!P0 STS [R0], R3 ;  /* 0x0000000300008388 */ /* 0x0003e20000000800 */
[----:B------:R-:W-:Y:S01]  /*0230*/  BAR.SYNC.DEFER_BLOCKING 0x0 ;  /* 0x0000000000007b1d */ /* 0x000fe20000010000 */
[----:B------:R-:W-:Y:S01]  /*0240*/  ISETP.GT.U32.AND P0, PT, R6, 0x3, PT ;  /* 0x000000030600780c */ /* 0x000fe20003f04070 */
[----:B------:R-:W-:-:S12]  /*0250*/  IMAD.MOV.U32 R6, RZ, RZ, R4 ;  /* 0x000000ffff067224 */ /* 0x000fd800078e0004 */
[----:B-1----:R-:W-:Y:S05]  /*0260*/  @P0 BRA `(.L_x_15) ;  /* 0xfffffffc00d40947 */ /* 0x002fea000383ffff */
.L_x_14:
[----:B------:R-:W-:Y:S05]  /*0270*/  @P1 EXIT ;  /* 0x000000000000194d */ /* 0x000fea0003800000 */
[----:B------:R-:W1:Y:S01]  /*0280*/  S2UR UR5, SR_CgaCtaId ;  /* 0x00000000000579c3 */ /* 0x000e620000008800 */
[----:B------:R-:W-:-:S07]  /*0290*/  UMOV UR4, 0x400 ;  /* 0x0000040000047882 */ /* 0x000fce0000000000 */
[----:B------:R-:W2:Y:S01]  /*02a0*/  LDC.64 R2, c[0x0][0x390] ;  /* 0x0000e400ff027b82 */ /* 0x000ea20000000a00 */
[----:B-1----:R-:W-:-:S09]  /*02b0*/  ULEA UR4, UR5, UR4, 0x18 ;  /* 0x0000000405047291 */ /* 0x002fd2000f8ec0ff */
[----:B------:R-:W2:Y:S04]  /*02c0*/  LDS R5, [UR4] ;  /* 0x00000004ff057984 */ /* 0x000ea80008000800 */
[----:B--2---:R-:W-:Y:S01]  /*02d0*/  REDG.E.ADD.F32.FTZ.RN.STRONG.GPU desc[UR6][R2.64], R5 ;  /* 0x00000005020079a6 */ /* 0x004fe2000c12f306 */
[----:B------:R-:W-:Y:S05]  /*02e0*/  EXIT ;  /* 0x000000000000794d */ /* 0x000fea0003800000 */
.L_x_16:
        /* <DEDUP_REMOVED lines=9> */
.L_x_31:


//--------------------- .text._Z22reduction_3_sequentialmPKfPf --------------------------
	.section	.text._Z22reduction_3_sequentialmPKfPf,"ax",@progbits
	.align	128
        .global         _Z22reduction_3_sequentialmPKfPf
        .type           _Z22reduction_3_sequentialmPKfPf,@function
        .size           _Z22reduction_3_sequentialmPKfPf,(.L_x_32 - _Z22reduction_3_sequentialmPKfPf)
        .other          _Z22reduction_3_sequentialmPKfPf,@"STO_CUDA_ENTRY STV_DEFAULT"
_Z22reduction_3_sequentialmPKfPf:
.text._Z22reduction_3_sequentialmPKfPf:
[----:B------:R-:W-:Y:S01]  /*0000*/  LDC R1, c[0x0][0x37c] ;  /* 0x0000df00ff017b82 */ /* 0x000fe20000000800 */
[----:B------:R-:W0:Y:S07]  /*0010*/  S2R R5, SR_TID.X ;  /* 0x0000000000057919 */ /* 0x000e2e0000002100 */
[----:B------:R-:W0:Y:S01]  /*0020*/  S2UR UR4, SR_CTAID.X ;  /* 0x00000000000479c3 */ /* 0x000e220000002500 */
[----:B------:R-:W1:Y:S07]  /*0030*/  LDCU.64 UR6, c[0x0][0x380] ;  /* 0x00007000ff0677ac */ /* 0x000e6e0008000a00 */
[----:B------:R-:W0:Y:S02]  /*0040*/  LDC R4, c[0x0][0x360] ;  /* 0x0000d800ff047b82 */ /* 0x000e240000000800 */
[----:B0-----:R-:W-:-:S05]  /*0050*/  IMAD R0, R4, UR4, R5 ;  /* 0x0000000404007c24 */ /* 0x001fca000f8e0205 */
[----:B-1----:R-:W-:-:S04]  /*0060*/  ISETP.GE.U32.AND P0, PT, R0, UR6, PT ;  /* 0x0000000600007c0c */ /* 0x002fc8000bf06070 */
[----:B------:R-:W-:Y:S01]  /*0070*/  ISETP.GE.U32.AND.EX P0, PT, RZ, UR7, PT, P0 ;  /* 0x00000007ff007c0c */ /* 0x000fe2000bf06100 */
[----:B------:R-:W0:-:S12]  /*0080*/  LDCU.64 UR6, c[0x0][0x358] ;  /* 0x00006b00ff0677ac */ /* 0x000e180008000a00 */
[----:B------:R-:W1:Y:S02]  /*0090*/  @!P0 LDC.64 R2, c[0x0][0x388] ;  /* 0x0000e200ff028b82 */ /* 0x000e640000000a00 */
[----:B-1----:R-:W-:-:S04]  /*00a0*/  @!P0 LEA R2, P1, R0, R2, 0x2 ;  /* 0x0000000200028211 */ /* 0x002fc800078210ff */
[----:B------:R-:W-:-:S06]  /*00b0*/  @!P0 LEA.HI.X R3, R0, R3, RZ, 0x2, P1 ;  /* 0x0000000300038211 */ /* 0x000fcc00008f14ff */
[----:B0-----:R-:W2:Y:S01]  /*00c0*/  @!P0 LDG.E R3, desc[UR6][R2.64] ;  /* 0x0000000602038981 */ /* 0x001ea2000c1e1900 */
[----:B------:R-:W0:Y:S01]  /*00d0*/  S2UR UR5, SR_CgaCtaId ;  /* 0x00000000000579c3 */ /* 0x000e220000008800 */
[----:B------:R-:W-:Y:S01]  /*00e0*/  UMOV UR4, 0x400 ;  /* 0x0000040000047882 */ /* 0x000fe20000000000 */
[----:B------:R-:W-:Y:S02]  /*00f0*/  ISETP.GE.U32.AND P2, PT, R4, 0x2, PT ;  /* 0x000000020400780c */ /* 0x000fe40003f46070 */
[----:B------:R-:W-:Y:S01]  /*0100*/  ISETP.NE.AND P1, PT, R5, RZ, PT ;  /* 0x000000ff0500720c */ /* 0x000fe20003f25270 */
[----:B0-----:R-:W-:-:S06]  /*0110*/  ULEA UR4, UR5, UR4, 0x18 ;  /* 0x0000000405047291 */ /* 0x001fcc000f8ec0ff */
[----:B------:R-:W-:-:S05]  /*0120*/  LEA R0, R5, UR4, 0x2 ;  /* 0x0000000405007c11 */ /* 0x000fca000f8e10ff */
[----:B--2---:R0:W-:Y:S01]  /*0130*/  @!P0 STS [R0], R3 ;  /* 0x0000000300008388 */ /* 0x0041e20000000800 */
[----:B------:R-:W-:Y:S06]  /*0140*/  BAR.SYNC.DEFER_BLOCKING 0x0 ;  /* 0x0000000000007b1d */ /* 0x000fec0000010000 */
[----:B------:R-:W-:Y:S05]  /*0150*/  @!P2 BRA `(.L_x_17) ;  /* 0x00000000002ca947 */ /* 0x000fea0003800000 */
.L_x_18:
[----:B------:R-:W-:-:S04]  /*0160*/  SHF.R.U32.HI R6, RZ, 0x1, R4 ;  /* 0x00000001ff067819 */ /* 0x000fc80000011604 */
[----:B------:R-:W-:-:S13]  /*0170*/  ISETP.GE.U32.AND P0, PT, R5, R6, PT ;  /* 0x000000060500720c */ /* 0x000fda0003f06070 */
[----:B------:R-:W-:Y:S01]  /*0180*/  @!P0 IMAD R2, R6, 0x4, R0 ;  /* 0x0000000406028824 */ /* 0x000fe200078e0200 */
[----:B0-----:R-:W-:Y:S05]  /*0190*/  @!P0 LDS R3, [R0] ;  /* 0x0000000000038984 */ /* 0x001fea0000000800 */
[----:B------:R-:W0:Y:S02]  /*01a0*/  @!P0 LDS R2, [R2] ;  /* 0x0000000002028984 */ /* 0x000e240000000800 */
[----:B0-----:R-:W-:-:S05]  /*01b0*/  @!P0 FADD R3, R2, R3 ;  /* 0x0000000302038221 */ /* 0x001fca0000000000 */
[----:B------:R1:W-:Y:S01]  /*01c0*/  @!P0 STS [R0], R3 ;  /* 0x0000000300008388 */ /* 0x0003e20000000800 */
[----:B------:R-:W-:Y:S01]  /*01d0*/  BAR.SYNC.DEFER_BLOCKING 0x0 ;  /* 0x0000000000007b1d */ /* 0x000fe20000010000 */
[----:B------:R-:W-:Y:S01]  /*01e0*/  ISETP.GT.U32.AND P0, PT, R4, 0x3, PT ;  /* 0x000000030400780c */ /* 0x000fe20003f04070 */
[----:B------:R-:W-:-:S12]  /*01f0*/  IMAD.MOV.U32 R4, RZ, RZ, R6 ;  /* 0x000000ffff047224 */ /* 0x000fd800078e0006 */
[----:B-1----:R-:W-:Y:S05]  /*0200*/  @P0 BRA `(.L_x_18) ;  /* 0xfffffffc00d40947 */ /* 0x002fea000383ffff */
.L_x_17:
[----:B------:R-:W-:Y:S05]  /*0210*/  @P1 EXIT ;  /* 0x000000000000194d */ /* 0x000fea0003800000 */
[----:B------:R-:W1:Y:S01]  /*0220*/  S2UR UR5, SR_CgaCtaId ;  /* 0x00000000000579c3 */ /* 0x000e620000008800 */
[----:B------:R-:W-:-:S07]  /*0230*/  UMOV UR4, 0x400 ;  /* 0x0000040000047882 */ /* 0x000fce0000000000 */
[----:B0-----:R-:W0:Y:S01]  /*0240*/  LDC.64 R2, c[0x0][0x390] ;  /* 0x0000e400ff027b82 */ /* 0x001e220000000a00 */
[----:B-1----:R-:W-:-:S09]  /*0250*/  ULEA UR4, UR5, UR4, 0x18 ;  /* 0x0000000405047291 */ /* 0x002fd2000f8ec0ff */
[----:B------:R-:W0:Y:S04]  /*0260*/  LDS R5, [UR4] ;  /* 0x00000004ff057984 */ /* 0x000e280008000800 */
[----:B0-----:R-:W-:Y:S01]  /*0270*/  REDG.E.ADD.F32.FTZ.RN.STRONG.GPU desc[UR6][R2.64], R5 ;  /* 0x00000005020079a6 */ /* 0x001fe2000c12f306 */
[----:B------:R-:W-:Y:S05]  /*0280*/  EXIT ;  /* 0x000000000000794d */ /* 0x000fea0003800000 */
.L_x_19:
        /* <DEDUP_REMOVED lines=15> */
.L_x_32:


//--------------------- .text._Z23reduction_2_interleavedmPKfPf --------------------------
	.section	.text._Z23reduction_2_interleavedmPKfPf,"ax",@progbits
	.align	128
        .global         _Z23reduction_2_interleavedmPKfPf
        .type           _Z23reduction_2_interleavedmPKfPf,@function
        .size           _Z23reduction_2_interleavedmPKfPf,(.L_x_33 - _Z23reduction_2_interleavedmPKfPf)
        .other          _Z23reduction_2_interleavedmPKfPf,@"STO_CUDA_ENTRY STV_DEFAULT"
_Z23reduction_2_interleavedmPKfPf:
.text._Z23reduction_2_interleavedmPKfPf:
[----:B------:R-:W-:Y:S01]  /*0000*/  LDC R1, c[0x0][0x37c] ;  /* 0x0000df00ff017b82 */ /* 0x000fe20000000800 */
[----:B------:R-:W0:Y:S07]  /*0010*/  S2R R4, SR_TID.X ;  /* 0x0000000000047919 */ /* 0x000e2e0000002100 */
[----:B------:R-:W1:Y:S01]  /*0020*/  S2UR UR4, SR_CTAID.X ;  /* 0x00000000000479c3 */ /* 0x000e620000002500 */
[----:B------:R-:W2:Y:S01]  /*0030*/  LDCU.64 UR6, c[0x0][0x380] ;  /* 0x00007000ff0677ac */ /* 0x000ea20008000a00 */
[----:B------:R-:W-:Y:S01]  /*0040*/  BSSY.RECONVERGENT B0, `(.L_x_20) ;  /* 0x0000012000007945 */ /* 0x000fe20003800200 */
[----:B------:R-:W3:Y:S05]  /*0050*/  LDCU.64 UR8, c[0x0][0x358] ;  /* 0x00006b00ff0877ac */ /* 0x000eea0008000a00 */
[----:B------:R-:W1:Y:S01]  /*0060*/  LDC R7, c[0x0][0x360] ;  /* 0x0000d800ff077b82 */ /* 0x000e620000000800 */
[----:B0-----:R-:W-:Y:S01]  /*0070*/  ISETP.NE.AND P2, PT, R4, RZ, PT ;  /* 0x000000ff0400720c */ /* 0x001fe20003f45270 */
[C---:B-1----:R-:W-:Y:S01]  /*0080*/  IMAD R0, R7.reuse, UR4, R4 ;  /* 0x0000000407007c24 */ /* 0x042fe2000f8e0204 */
[----:B------:R-:W-:-:S04]  /*0090*/  ISETP.GE.U32.AND P1, PT, R7, 0x2, PT ;  /* 0x000000020700780c */ /* 0x000fc80003f26070 */
[----:B--2---:R-:W-:-:S04]  /*00a0*/  ISETP.GE.U32.AND P0, PT, R0, UR6, PT ;  /* 0x0000000600007c0c */ /* 0x004fc8000bf06070 */
[----:B------:R-:W-:-:S13]  /*00b0*/  ISETP.GE.U32.AND.EX P0, PT, RZ, UR7, PT, P0 ;  /* 0x00000007ff007c0c */ /* 0x000fda000bf06100 */
[----:B---3--:R-:W-:Y:S05]  /*00c0*/  @P0 BRA `(.L_x_21) ;  /* 0x0000000000240947 */ /* 0x008fea0003800000 */
[----:B------:R-:W0:Y:S02]  /*00d0*/  LDCU.64 UR4, c[0x0][0x388] ;  /* 0x00007100ff0477ac */ /* 0x000e240008000a00 */
[----:B0-----:R-:W-:-:S04]  /*00e0*/  LEA R2, P0, R0, UR4, 0x2 ;  /* 0x0000000400027c11 */ /* 0x001fc8000f8010ff */
[----:B------:R-:W-:-:S05]  /*00f0*/  LEA.HI.X R3, R0, UR5, RZ, 0x2, P0 ;  /* 0x0000000500037c11 */ /* 0x000fca00080f14ff */
[----:B------:R-:W2:Y:S01]  /*0100*/  LDG.E R2, desc[UR8][R2.64] ;  /* 0x0000000802027981 */ /* 0x000ea2000c1e1900 */
[----:B------:R-:W0:Y:S01]  /*0110*/  S2UR UR5, SR_CgaCtaId ;  /* 0x00000000000579c3 */ /* 0x000e220000008800 */
[----:B------:R-:W-:Y:S02]  /*0120*/  UMOV UR4, 0x400 ;  /* 0x0000040000047882 */ /* 0x000fe40000000000 */
[----:B0-----:R-:W-:-:S06]  /*0130*/  ULEA UR4, UR5, UR4, 0x18 ;  /* 0x0000000405047291 */ /* 0x001fcc000f8ec0ff */
[----:B------:R-:W-:-:S05]  /*0140*/  LEA R5, R4, UR4, 0x2 ;  /* 0x0000000404057c11 */ /* 0x000fca000f8e10ff */
[----:B--2---:R0:W-:Y:S02]  /*0150*/  STS [R5], R2 ;  /* 0x0000000205007388 */ /* 0x0041e40000000800 */
.L_x_21:
[----:B------:R-:W-:Y:S05]  /*0160*/  BSYNC.RECONVERGENT B0 ;  /* 0x0000000000007941 */ /* 0x000fea0003800200 */
.L_x_20:
[----:B------:R-:W-:Y:S06]  /*0170*/  BAR.SYNC.DEFER_BLOCKING 0x0 ;  /* 0x0000000000007b1d */ /* 0x000fec0000010000 */
[----:B------:R-:W-:Y:S05]  /*0180*/  @!P1 BRA `(.L_x_22) ;  /* 0x0000000000489947 */ /* 0x000fea0003800000 */
[----:B------:R-:W1:Y:S01]  /*0190*/  S2UR UR5, SR_CgaCtaId ;  /* 0x00000000000579c3 */ /* 0x000e620000008800 */
[----:B------:R-:W-:Y:S02]  /*01a0*/  UMOV UR4, 0x400 ;  /* 0x0000040000047882 */ /* 0x000fe40000000000 */
[----:B-1----:R-:W-:-:S03]  /*01b0*/  ULEA UR6, UR5, UR4, 0x18 ;  /* 0x0000000405067291 */ /* 0x002fc6000f8ec0ff */
[----:B------:R-:W-:-:S09]  /*01c0*/  UMOV UR4, 0x1 ;  /* 0x0000000100047882 */ /* 0x000fd20000000000 */
.L_x_23:
[----:B------:R-:W-:-:S06]  /*01d0*/  USHF.L.U32 UR5, UR4, 0x1, URZ ;  /* 0x0000000104057899 */ /* 0x000fcc00080006ff */
[----:B0-----:R-:W-:-:S05]  /*01e0*/  IMAD R2, R4, UR5, RZ ;  /* 0x0000000504027c24 */ /* 0x001fca000f8e02ff */
[----:B------:R-:W-:-:S13]  /*01f0*/  ISETP.GE.U32.AND P0, PT, R2, R7, PT ;  /* 0x000000070200720c */ /* 0x000fda0003f06070 */
[C---:B------:R-:W-:Y:S01]  /*0200*/  @!P0 VIADD R0, R2.reuse, UR4 ;  /* 0x0000000402008c36 */ /* 0x040fe20008000000 */
[----:B------:R-:W-:Y:S01]  /*0210*/  @!P0 LEA R2, R2, UR6, 0x2 ;  /* 0x0000000602028c11 */ /* 0x000fe2000f8e10ff */
[----:B------:R-:W-:-:S03]  /*0220*/  UMOV UR4, UR5 ;  /* 0x0000000500047c82 */ /* 0x000fc60008000000 */
[----:B------:R-:W-:Y:S01]  /*0230*/  @!P0 LEA R0, R0, UR6, 0x2 ;  /* 0x0000000600008c11 */ /* 0x000fe2000f8e10ff */
[----:B------:R-:W-:Y:S05]  /*0240*/  @!P0 LDS R3, [R2] ;  /* 0x0000000002038984 */ /* 0x000fea0000000800 */
[----:B------:R-:W0:Y:S02]  /*0250*/  @!P0 LDS R0, [R0] ;  /* 0x0000000000008984 */ /* 0x000e240000000800 */
[----:B0-----:R-:W-:-:S05]  /*0260*/  @!P0 FADD R3, R0, R3 ;  /* 0x0000000300038221 */ /* 0x001fca0000000000 */
[----:B------:R1:W-:Y:S01]  /*0270*/  @!P0 STS [R2], R3 ;  /* 0x0000000302008388 */ /* 0x0003e20000000800 */
[----:B------:R-:W-:Y:S01]  /*0280*/  BAR.SYNC.DEFER_BLOCKING 0x0 ;  /* 0x0000000000007b1d */ /* 0x000fe20000010000 */
[----:B------:R-:W-:-:S13]  /*0290*/  ISETP.LE.U32.AND P0, PT, R7, UR5, PT ;  /* 0x0000000507007c0c */ /* 0x000fda000bf03070 */
[----:B-1----:R-:W-:Y:S05]  /*02a0*/  @!P0 BRA `(.L_x_23) ;  /* 0xfffffffc00c88947 */ /* 0x002fea000383ffff */
.L_x_22:
        /* <DEDUP_REMOVED lines=8> */
.L_x_24:
        /* <DEDUP_REMOVED lines=13> */
.L_x_33:


//--------------------- .text._Z23reduction_1_interleavedmPKfPf --------------------------
	.section	.text._Z23reduction_1_interleavedmPKfPf,"ax",@progbits
	.align	128
        .global         _Z23reduction_1_interleavedmPKfPf
        .type           _Z23reduction_1_interleavedmPKfPf,@function
        .size           _Z23reduction_1_interleavedmPKfPf,(.L_x_34 - _Z23reduction_1_interleavedmPKfPf)
        .other          _Z23reduction_1_interleavedmPKfPf,@"STO_CUDA_ENTRY STV_DEFAULT"
_Z23reduction_1_interleavedmPKfPf:
.text._Z23reduction_1_interleavedmPKfPf:
        /* <DEDUP_REMOVED lines=22> */
[----:B0-----:R-:W-:-:S07]  /*0160*/  IMAD.MOV.U32 R3, RZ, RZ, 0x1 ;  /* 0x00000001ff037424 */ /* 0x001fce00078e00ff */
.L_x_26:
[----:B------:R-:W-:-:S04]  /*0170*/  IMAD.SHL.U32 R9, R3, 0x2, RZ ;  /* 0x0000000203097824 */ /* 0x000fc800078e00ff */
[----:B------:R-:W-:-:S05]  /*0180*/  VIADD R2, R9, 0xffffffff ;  /* 0xffffffff09027836 */ /* 0x000fca0000000000 */
[----:B------:R-:W-:-:S13]  /*0190*/  LOP3.LUT P0, RZ, R2, R7, RZ, 0xc0, !PT ;  /* 0x0000000702ff7212 */ /* 0x000fda000780c0ff */
[----:B------:R-:W-:Y:S02]  /*01a0*/  @!P0 IMAD R2, R3, 0x4, R0 ;  /* 0x0000000403028824 */ /* 0x000fe400078e0200 */
[----:B------:R-:W-:Y:S04]  /*01b0*/  @!P0 LDS R3, [R0] ;  /* 0x0000000000038984 */ /* 0x000fe80000000800 */
[----:B------:R-:W0:Y:S02]  /*01c0*/  @!P0 LDS R2, [R2] ;  /* 0x0000000002028984 */ /* 0x000e240000000800 */
[----:B0-----:R-:W-:Y:S01]  /*01d0*/  @!P0 FADD R5, R2, R3 ;  /* 0x0000000302058221 */ /* 0x001fe20000000000 */
[----:B------:R-:W-:-:S04]  /*01e0*/  IMAD.MOV.U32 R3, RZ, RZ, R9 ;  /* 0x000000ffff037224 */ /* 0x000fc800078e0009 */
[----:B------:R1:W-:Y:S01]  /*01f0*/  @!P0 STS [R0], R5 ;  /* 0x0000000500008388 */ /* 0x0003e20000000800 */
[----:B------:R-:W-:Y:S01]  /*0200*/  BAR.SYNC.DEFER_BLOCKING 0x0 ;  /* 0x0000000000007b1d */ /* 0x000fe20000010000 */
[----:B------:R-:W-:-:S13]  /*0210*/  ISETP.GE.U32.AND P0, PT, R9, R4, PT ;  /* 0x000000040900720c */ /* 0x000fda0003f06070 */
[----:B-1----:R-:W-:Y:S05]  /*0220*/  @!P0 BRA `(.L_x_26) ;  /* 0xfffffffc00d08947 */ /* 0x002fea000383ffff */
.L_x_25:
        /* <DEDUP_REMOVED lines=8> */
.L_x_27:
        /* <DEDUP_REMOVED lines=13> */
.L_x_34:


//--------------------- .nv.shared._Z9ws_reducemPfS_ --------------------------
	.section	.nv.shared._Z9ws_reducemPfS_,"aw",@nobits
	.sectionflags	@""
	.align	4
.nv.shared._Z9ws_reducemPfS_:
	.zero		1040


//--------------------- .nv.shared.reserved.0     --------------------------
	.section	.nv.shared.reserved.0,"aw",@nobits
	.weak		__nv_reservedSMEM_offset_0_alias
	.size		__nv_reservedSMEM_offset_0_alias, 0, 64
	.other		__nv_reservedSMEM_offset_0_alias,@"STO_CUDA_RESERVED_SHARED STV_DEFAULT"
__nv_reservedSMEM_offset_0_alias:
	.zero		0
	.zero		64


//--------------------- .nv.shared._Z22reduction_6_sequentialmPKfPf --------------------------
	.section	.nv.shared._Z22reduction_6_sequentialmPKfPf,"aw",@nobits
	.sectionflags	@""
	.align	4
.nv.shared._Z22reduction_6_sequentialmPKfPf:
	.zero		1536


//--------------------- .nv.shared._Z22reduction_5_sequentialmPKfPf --------------------------
	.section	.nv.shared._Z22reduction_5_sequentialmPKfPf,"aw",@nobits
	.sectionflags	@""
	.align	4
.nv.shared._Z22reduction_5_sequentialmPKfPf:
	.zero		1536


//--------------------- .nv.shared._Z22reduction_4_sequentialmPKfPf --------------------------
	.section	.nv.shared._Z22reduction_4_sequentialmPKfPf,"aw",@nobits
	.sectionflags	@""
	.align	4
.nv.shared._Z22reduction_4_sequentialmPKfPf:
	.zero		1536


//--------------------- .nv.shared._Z22reduction_3_sequentialmPKfPf --------------------------
	.section	.nv.shared._Z22reduction_3_sequentialmPKfPf,"aw",@nobits
	.sectionflags	@""
	.align	4
.nv.shared._Z22reduction_3_sequentialmPKfPf:
	.zero		2048


//--------------------- .nv.shared._Z23reduction_2_interleavedmPKfPf --------------------------
	.section	.nv.shared._Z23reduction_2_interleavedmPKfPf,"aw",@nobits
	.sectionflags	@""
	.align	4
.nv.shared._Z23reduction_2_interleavedmPKfPf:
	.zero		2048


//--------------------- .nv.shared._Z23reduction_1_interleavedmPKfPf --------------------------
	.section	.nv.shared._Z23reduction_1_interleavedmPKfPf,"aw",@nobits
	.sectionflags	@""
	.align	4
.nv.shared._Z23reduction_1_interleavedmPKfPf:
	.zero		2048


//--------------------- .nv.constant0._Z9ws_reducemPfS_ --------------------------
	.section	.nv.constant0._Z9ws_reducemPfS_,"a",@progbits
	.sectionflags	@""
	.align	4
.nv.constant0._Z9ws_reducemPfS_:
	.zero		920


//--------------------- .nv.constant0._Z22reduction_6_sequentialmPKfPf --------------------------
	.section	.nv.constant0._Z22reduction_6_sequentialmPKfPf,"a",@progbits
	.sectionflags	@""
	.align	4
.nv.constant0._Z22reduction_6_sequentialmPKfPf:
	.zero		920


//--------------------- .nv.constant0._Z22reduction_5_sequentialmPKfPf --------------------------
	.section	.nv.constant0._Z22reduction_5_sequentialmPKfPf,"a",@progbits
	.sectionflags	@""
	.align	4
.nv.constant0._Z22reduction_5_sequentialmPKfPf:
	.zero		920


//--------------------- .nv.constant0._Z22reduction_4_sequentialmPKfPf --------------------------
	.section	.nv.constant0._Z22reduction_4_sequentialmPKfPf,"a",@progbits
	.sectionflags	@""
	.align	4
.nv.constant0._Z22reduction_4_sequentialmPKfPf:
	.zero		920


//--------------------- .nv.constant0._Z22reduction_3_sequentialmPKfPf --------------------------
	.section	.nv.constant0._Z22reduction_3_sequentialmPKfPf,"a",@progbits
	.sectionflags	@""
	.align	4
.nv.constant0._Z22reduction_3_sequentialmPKfPf:
	.zero		920


//--------------------- .nv.constant0._Z23reduction_2_interleavedmPKfPf --------------------------
	.section	.nv.constant0._Z23reduction_2_interleavedmPKfPf,"a",@progbits
	.sectionflags	@""
	.align	4
.nv.constant0._Z23reduction_2_interleavedmPKfPf:
	.zero		920


//--------------------- .nv.constant0._Z23reduction_1_interleavedmPKfPf --------------------------
	.section	.nv.constant0._Z23reduction_1_interleavedmPKfPf,"a",@progbits
	.sectionflags	@""
	.align	4
.nv.constant0._Z23reduction_1_interleavedmPKfPf:
	.zero		920


//--------------------- SYMBOLS --------------------------

	.type		.nv.reservedSmem.offset0,@object
	.size		.nv.reservedSmem.offset0,0x4
	.type		.nv.reservedSmem.cap,@object
	.size		.nv.reservedSmem.cap,0x4
